//
// Generated by NVIDIA NVVM Compiler
//
// Compiler Build ID: CL-36424714
// Cuda compilation tools, release 13.0, V13.0.88
// Based on NVVM 20.0.0
//

.version 9.0
.target sm_100
.address_size 64

	// .globl	_Z16evenVecMultiTestPdS_S_

.visible .entry _Z16evenVecMultiTestPdS_S_(
	.param .u64 .ptr .align 1 _Z16evenVecMultiTestPdS_S__param_0,
	.param .u64 .ptr .align 1 _Z16evenVecMultiTestPdS_S__param_1,
	.param .u64 .ptr .align 1 _Z16evenVecMultiTestPdS_S__param_2
)
{
	.reg .b32 	%r<5>;
	.reg .b64 	%rd<12>;
	.reg .b64 	%fd<7>;

	ld.param.u64 	%rd1, [_Z16evenVecMultiTestPdS_S__param_0];
	ld.param.u64 	%rd2, [_Z16evenVecMultiTestPdS_S__param_1];
	ld.param.u64 	%rd3, [_Z16evenVecMultiTestPdS_S__param_2];
	cvta.to.global.u64 	%rd4, %rd1;
	cvta.to.global.u64 	%rd5, %rd3;
	cvta.to.global.u64 	%rd6, %rd2;
	mov.u32 	%r1, %ctaid.x;
	mov.u32 	%r2, %ntid.x;
	mov.u32 	%r3, %tid.x;
	mad.lo.s32 	%r4, %r1, %r2, %r3;
	mul.wide.u32 	%rd7, %r4, 2;
	shl.b64 	%rd8, %rd7, 3;
	add.s64 	%rd9, %rd6, %rd8;
	ld.global.f64 	%fd1, [%rd9];
	add.s64 	%rd10, %rd5, %rd8;
	ld.global.f64 	%fd2, [%rd10];
	add.f64 	%fd3, %fd1, %fd2;
	add.s64 	%rd11, %rd4, %rd8;
	st.global.f64 	[%rd11], %fd3;
	ld.global.f64 	%fd4, [%rd9+8];
	ld.global.f64 	%fd5, [%rd10+8];
	add.f64 	%fd6, %fd4, %fd5;
	st.global.f64 	[%rd11+8], %fd6;
	ret;

}
	// .globl	_Z23strangeEvenVecMultiTestPdS_S_
.visible .entry _Z23strangeEvenVecMultiTestPdS_S_(
	.param .u64 .ptr .align 1 _Z23strangeEvenVecMultiTestPdS_S__param_0,
	.param .u64 .ptr .align 1 _Z23strangeEvenVecMultiTestPdS_S__param_1,
	.param .u64 .ptr .align 1 _Z23strangeEvenVecMultiTestPdS_S__param_2
)
{
	.reg .b32 	%r<5>;
	.reg .b64 	%rd<12>;
	.reg .b64 	%fd<45>;

	ld.param.u64 	%rd1, [_Z23strangeEvenVecMultiTestPdS_S__param_0];
	ld.param.u64 	%rd2, [_Z23strangeEvenVecMultiTestPdS_S__param_1];
	ld.param.u64 	%rd3, [_Z23strangeEvenVecMultiTestPdS_S__param_2];
	cvta.to.global.u64 	%rd4, %rd1;
	cvta.to.global.u64 	%rd5, %rd3;
	cvta.to.global.u64 	%rd6, %rd2;
	mov.u32 	%r1, %ctaid.x;
	mov.u32 	%r2, %ntid.x;
	mov.u32 	%r3, %tid.x;
	mad.lo.s32 	%r4, %r1, %r2, %r3;
	mul.wide.u32 	%rd7, %r4, 4;
	shl.b64 	%rd8, %rd7, 3;
	add.s64 	%rd9, %rd6, %rd8;
	ld.global.f64 	%fd1, [%rd9];
	add.s64 	%rd10, %rd5, %rd8;
	ld.global.f64 	%fd2, [%rd10];
	add.f64 	%fd3, %fd1, %fd2;
	add.s64 	%rd11, %rd4, %rd8;
	st.global.f64 	[%rd11], %fd3;
	ld.global.f64 	%fd4, [%rd9+8];
	add.f64 	%fd5, %fd4, %fd4;
	st.global.f64 	[%rd11+8], %fd5;
	ld.global.f64 	%fd6, [%rd9+16];
	add.f64 	%fd7, %fd6, %fd6;
	st.global.f64 	[%rd11+16], %fd7;
	ld.global.f64 	%fd8, [%rd9+24];
	ld.global.f64 	%fd9, [%rd10+24];
	add.f64 	%fd10, %fd8, %fd9;
	st.global.f64 	[%rd11+24], %fd10;
	ld.global.f64 	%fd11, [%rd9];
	ld.global.f64 	%fd12, [%rd10];
	add.f64 	%fd13, %fd11, %fd12;
	st.global.f64 	[%rd11], %fd13;
	ld.global.f64 	%fd14, [%rd10+8];
	add.f64 	%fd15, %fd14, %fd14;
	st.global.f64 	[%rd11+8], %fd15;
	ld.global.f64 	%fd16, [%rd10+16];
	add.f64 	%fd17, %fd16, %fd16;
	st.global.f64 	[%rd11+16], %fd17;
	ld.global.f64 	%fd18, [%rd9+24];
	ld.global.f64 	%fd19, [%rd10+24];
	add.f64 	%fd20, %fd18, %fd19;
	st.global.f64 	[%rd11+24], %fd20;
	ld.global.f64 	%fd21, [%rd9];
	ld.global.f64 	%fd22, [%rd10];
	add.f64 	%fd23, %fd21, %fd22;
	st.global.f64 	[%rd11], %fd23;
	ld.global.f64 	%fd24, [%rd9+8];
	ld.global.f64 	%fd25, [%rd10+8];
	add.f64 	%fd26, %fd24, %fd25;
	st.global.f64 	[%rd11+8], %fd26;
	ld.global.f64 	%fd27, [%rd9+16];
	ld.global.f64 	%fd28, [%rd10+16];
	add.f64 	%fd29, %fd27, %fd28;
	st.global.f64 	[%rd11+16], %fd29;
	ld.global.f64 	%fd30, [%rd9+24];
	ld.global.f64 	%fd31, [%rd10+24];
	add.f64 	%fd32, %fd30, %fd31;
	st.global.f64 	[%rd11+24], %fd32;
	ld.global.f64 	%fd33, [%rd9];
	ld.global.f64 	%fd34, [%rd10];
	add.f64 	%fd35, %fd33, %fd34;
	st.global.f64 	[%rd11], %fd35;
	ld.global.f64 	%fd36, [%rd9+8];
	ld.global.f64 	%fd37, [%rd10+8];
	add.f64 	%fd38, %fd36, %fd37;
	st.global.f64 	[%rd11+8], %fd38;
	ld.global.f64 	%fd39, [%rd9+16];
	ld.global.f64 	%fd40, [%rd10+16];
	add.f64 	%fd41, %fd39, %fd40;
	st.global.f64 	[%rd11+16], %fd41;
	ld.global.f64 	%fd42, [%rd9+24];
	ld.global.f64 	%fd43, [%rd10+24];
	add.f64 	%fd44, %fd42, %fd43;
	st.global.f64 	[%rd11+24], %fd44;
	ret;

}
	// .globl	_Z20discreteVecMultiTestPdS_S_
.visible .entry _Z20discreteVecMultiTestPdS_S_(
	.param .u64 .ptr .align 1 _Z20discreteVecMultiTestPdS_S__param_0,
	.param .u64 .ptr .align 1 _Z20discreteVecMultiTestPdS_S__param_1,
	.param .u64 .ptr .align 1 _Z20discreteVecMultiTestPdS_S__param_2
)
{


	ret;

}
	// .globl	_Z24discreteVecMultiTestCondPdS_S_
.visible .entry _Z24discreteVecMultiTestCondPdS_S_(
	.param .u64 .ptr .align 1 _Z24discreteVecMultiTestCondPdS_S__param_0,
	.param .u64 .ptr .align 1 _Z24discreteVecMultiTestCondPdS_S__param_1,
	.param .u64 .ptr .align 1 _Z24discreteVecMultiTestCondPdS_S__param_2
)
{
	.reg .pred 	%p<2>;
	.reg .b32 	%r<6>;
	.reg .b64 	%rd<24>;
	.reg .b64 	%fd<22>;

	ld.param.u64 	%rd8, [_Z24discreteVecMultiTestCondPdS_S__param_0];
	ld.param.u64 	%rd9, [_Z24discreteVecMultiTestCondPdS_S__param_1];
	ld.param.u64 	%rd10, [_Z24discreteVecMultiTestCondPdS_S__param_2];
	cvta.to.global.u64 	%rd1, %rd8;
	cvta.to.global.u64 	%rd2, %rd10;
	cvta.to.global.u64 	%rd3, %rd9;
	mov.u32 	%r1, %ctaid.x;
	mov.u32 	%r2, %ntid.x;
	mov.u32 	%r3, %tid.x;
	mad.lo.s32 	%r4, %r1, %r2, %r3;
	mul.wide.u32 	%rd4, %r4, 2;
	and.b32  	%r5, %r4, 1;
	setp.eq.b32 	%p1, %r5, 1;
	@%p1 bra 	$L__BB3_2;
	shl.b64 	%rd15, %rd4, 3;
	add.s64 	%rd16, %rd3, %rd15;
	ld.global.f64 	%fd10, [%rd16];
	add.s64 	%rd17, %rd2, %rd15;
	ld.global.f64 	%fd11, [%rd17];
	add.f64 	%fd12, %fd10, %fd11;
	add.s64 	%rd18, %rd1, %rd15;
	st.global.f64 	[%rd18], %fd12;
	ld.global.f64 	%fd13, [%rd16+8];
	ld.global.f64 	%fd14, [%rd17+8];
	add.f64 	%fd15, %fd13, %fd14;
	st.global.f64 	[%rd18+8], %fd15;
	ld.global.f64 	%fd16, [%rd16+16];
	ld.global.f64 	%fd17, [%rd17+16];
	add.f64 	%fd18, %fd16, %fd17;
	st.global.f64 	[%rd18+16], %fd18;
	add.s64 	%rd23, %rd4, 3;
	bra.uni 	$L__BB3_3;
$L__BB3_2:
	shl.b64 	%rd11, %rd4, 3;
	sub.s64 	%rd12, %rd3, %rd11;
	ld.global.f64 	%fd1, [%rd12+268435464];
	sub.s64 	%rd13, %rd2, %rd11;
	ld.global.f64 	%fd2, [%rd13+268435464];
	add.f64 	%fd3, %fd1, %fd2;
	sub.s64 	%rd14, %rd1, %rd11;
	st.global.f64 	[%rd14+268435464], %fd3;
	ld.global.f64 	%fd4, [%rd12+268435456];
	ld.global.f64 	%fd5, [%rd13+268435456];
	add.f64 	%fd6, %fd4, %fd5;
	st.global.f64 	[%rd14+268435456], %fd6;
	ld.global.f64 	%fd7, [%rd12+268435448];
	ld.global.f64 	%fd8, [%rd13+268435448];
	add.f64 	%fd9, %fd7, %fd8;
	st.global.f64 	[%rd14+268435448], %fd9;
	sub.s64 	%rd23, 33554430, %rd4;
$L__BB3_3:
	shl.b64 	%rd19, %rd23, 3;
	add.s64 	%rd20, %rd3, %rd19;
	ld.global.f64 	%fd19, [%rd20];
	add.s64 	%rd21, %rd2, %rd19;
	ld.global.f64 	%fd20, [%rd21];
	add.f64 	%fd21, %fd19, %fd20;
	add.s64 	%rd22, %rd1, %rd19;
	st.global.f64 	[%rd22], %fd21;
	ret;

}
	// .globl	_Z17diffVecMultiTest1PdS_S_
.visible .entry _Z17diffVecMultiTest1PdS_S_(
	.param .u64 .ptr .align 1 _Z17diffVecMultiTest1PdS_S__param_0,
	.param .u64 .ptr .align 1 _Z17diffVecMultiTest1PdS_S__param_1,
	.param .u64 .ptr .align 1 _Z17diffVecMultiTest1PdS_S__param_2
)
{
	.reg .b32 	%r<5>;
	.reg .b64 	%rd<12>;
	.reg .b64 	%fd<7>;

	ld.param.u64 	%rd1, [_Z17diffVecMultiTest1PdS_S__param_0];
	ld.param.u64 	%rd2, [_Z17diffVecMultiTest1PdS_S__param_1];
	ld.param.u64 	%rd3, [_Z17diffVecMultiTest1PdS_S__param_2];
	mov.u32 	%r1, %ctaid.x;
	mov.u32 	%r2, %ntid.x;
	mov.u32 	%r3, %tid.x;
	mad.lo.s32 	%r4, %r1, %r2, %r3;
	mul.wide.u32 	%rd4, %r4, 2;
	cvta.to.global.u64 	%rd5, %rd2;
	cvta.to.global.u64 	%rd6, %rd3;
	cvta.to.global.u64 	%rd7, %rd1;
	shl.b64 	%rd8, %rd4, 3;
	add.s64 	%rd9, %rd5, %rd8;
	ld.global.f64 	%fd1, [%rd9];
	add.s64 	%rd10, %rd6, %rd8;
	ld.global.f64 	%fd2, [%rd10];
	add.f64 	%fd3, %fd1, %fd2;
	add.s64 	%rd11, %rd7, %rd8;
	st.global.f64 	[%rd11], %fd3;
	ld.global.f64 	%fd4, [%rd9+8];
	ld.global.f64 	%fd5, [%rd10+8];
	add.f64 	%fd6, %fd4, %fd5;
	st.global.f64 	[%rd11+8], %fd6;
	ret;

}
	// .globl	_Z17diffVecMultiTest2PdS_S_
.visible .entry _Z17diffVecMultiTest2PdS_S_(
	.param .u64 .ptr .align 1 _Z17diffVecMultiTest2PdS_S__param_0,
	.param .u64 .ptr .align 1 _Z17diffVecMultiTest2PdS_S__param_1,
	.param .u64 .ptr .align 1 _Z17diffVecMultiTest2PdS_S__param_2
)
{
	.reg .pred 	%p<2>;
	.reg .b32 	%r<6>;
	.reg .b64 	%rd<12>;
	.reg .b64 	%fd<13>;

	ld.param.u64 	%rd2, [_Z17diffVecMultiTest2PdS_S__param_0];
	ld.param.u64 	%rd3, [_Z17diffVecMultiTest2PdS_S__param_1];
	ld.param.u64 	%rd4, [_Z17diffVecMultiTest2PdS_S__param_2];
	mov.u32 	%r1, %ctaid.x;
	mov.u32 	%r2, %ntid.x;
	mov.u32 	%r3, %tid.x;
	mad.lo.s32 	%r4, %r1, %r2, %r3;
	cvt.u64.u32 	%rd1, %r4;
	and.b32  	%r5, %r4, 1;
	setp.eq.b32 	%p1, %r5, 1;
	@%p1 bra 	$L__BB5_2;
	cvta.to.global.u64 	%rd5, %rd3;
	cvta.to.global.u64 	%rd6, %rd4;
	cvta.to.global.u64 	%rd7, %rd2;
	shl.b64 	%rd8, %rd1, 4;
	add.s64 	%rd9, %rd5, %rd8;
	ld.global.f64 	%fd1, [%rd9];
	add.s64 	%rd10, %rd6, %rd8;
	ld.global.f64 	%fd2, [%rd10];
	add.f64 	%fd3, %fd1, %fd2;
	add.s64 	%rd11, %rd7, %rd8;
	st.global.f64 	[%rd11], %fd3;
	ld.global.f64 	%fd4, [%rd9+8];
	ld.global.f64 	%fd5, [%rd10+8];
	add.f64 	%fd6, %fd4, %fd5;
	st.global.f64 	[%rd11+8], %fd6;
	ld.global.f64 	%fd7, [%rd9+16];
	ld.global.f64 	%fd8, [%rd10+16];
	add.f64 	%fd9, %fd7, %fd8;
	st.global.f64 	[%rd11+16], %fd9;
	ld.global.f64 	%fd10, [%rd9+24];
	ld.global.f64 	%fd11, [%rd10+24];
	add.f64 	%fd12, %fd10, %fd11;
	st.global.f64 	[%rd11+24], %fd12;
$L__BB5_2:
	ret;

}
	// .globl	_Z17diffVecMultiTest3PdS_S_
.visible .entry _Z17diffVecMultiTest3PdS_S_(
	.param .u64 .ptr .align 1 _Z17diffVecMultiTest3PdS_S__param_0,
	.param .u64 .ptr .align 1 _Z17diffVecMultiTest3PdS_S__param_1,
	.param .u64 .ptr .align 1 _Z17diffVecMultiTest3PdS_S__param_2
)
{
	.reg .pred 	%p<2>;
	.reg .b32 	%r<5>;
	.reg .b64 	%rd<13>;
	.reg .b64 	%fd<25>;

	ld.param.u64 	%rd2, [_Z17diffVecMultiTest3PdS_S__param_0];
	ld.param.u64 	%rd3, [_Z17diffVecMultiTest3PdS_S__param_1];
	ld.param.u64 	%rd4, [_Z17diffVecMultiTest3PdS_S__param_2];
	mov.u32 	%r1, %ctaid.x;
	mov.u32 	%r2, %ntid.x;
	mov.u32 	%r3, %tid.x;
	mad.lo.s32 	%r4, %r1, %r2, %r3;
	cvt.u64.u32 	%rd1, %r4;
	and.b64  	%rd5, %rd1, 3;
	setp.ne.s64 	%p1, %rd5, 0;
	@%p1 bra 	$L__BB6_2;
	cvta.to.global.u64 	%rd6, %rd3;
	cvta.to.global.u64 	%rd7, %rd4;
	cvta.to.global.u64 	%rd8, %rd2;
	shl.b64 	%rd9, %rd1, 4;
	add.s64 	%rd10, %rd6, %rd9;
	ld.global.f64 	%fd1, [%rd10];
	add.s64 	%rd11, %rd7, %rd9;
	ld.global.f64 	%fd2, [%rd11];
	add.f64 	%fd3, %fd1, %fd2;
	add.s64 	%rd12, %rd8, %rd9;
	st.global.f64 	[%rd12], %fd3;
	ld.global.f64 	%fd4, [%rd10+8];
	ld.global.f64 	%fd5, [%rd11+8];
	add.f64 	%fd6, %fd4, %fd5;
	st.global.f64 	[%rd12+8], %fd6;
	ld.global.f64 	%fd7, [%rd10+16];
	ld.global.f64 	%fd8, [%rd11+16];
	add.f64 	%fd9, %fd7, %fd8;
	st.global.f64 	[%rd12+16], %fd9;
	ld.global.f64 	%fd10, [%rd10+24];
	ld.global.f64 	%fd11, [%rd11+24];
	add.f64 	%fd12, %fd10, %fd11;
	st.global.f64 	[%rd12+24], %fd12;
	ld.global.f64 	%fd13, [%rd10+32];
	ld.global.f64 	%fd14, [%rd11+32];
	add.f64 	%fd15, %fd13, %fd14;
	st.global.f64 	[%rd12+32], %fd15;
	ld.global.f64 	%fd16, [%rd10+40];
	ld.global.f64 	%fd17, [%rd11+40];
	add.f64 	%fd18, %fd16, %fd17;
	st.global.f64 	[%rd12+40], %fd18;
	ld.global.f64 	%fd19, [%rd10+48];
	ld.global.f64 	%fd20, [%rd11+48];
	add.f64 	%fd21, %fd19, %fd20;
	st.global.f64 	[%rd12+48], %fd21;
	ld.global.f64 	%fd22, [%rd10+56];
	ld.global.f64 	%fd23, [%rd11+56];
	add.f64 	%fd24, %fd22, %fd23;
	st.global.f64 	[%rd12+56], %fd24;
$L__BB6_2:
	ret;

}
	// .globl	_Z17diffVecMultiTest4PdS_S_y
.visible .entry _Z17diffVecMultiTest4PdS_S_y(
	.param .u64 .ptr .align 1 _Z17diffVecMultiTest4PdS_S_y_param_0,
	.param .u64 .ptr .align 1 _Z17diffVecMultiTest4PdS_S_y_param_1,
	.param .u64 .ptr .align 1 _Z17diffVecMultiTest4PdS_S_y_param_2,
	.param .u64 _Z17diffVecMultiTest4PdS_S_y_param_3
)
{
	.reg .pred 	%p<12>;
	.reg .b32 	%r<8>;
	.reg .b64 	%rd<140>;
	.reg .b64 	%fd<88>;

	ld.param.u64 	%rd35, [_Z17diffVecMultiTest4PdS_S_y_param_0];
	ld.param.u64 	%rd36, [_Z17diffVecMultiTest4PdS_S_y_param_1];
	ld.param.u64 	%rd37, [_Z17diffVecMultiTest4PdS_S_y_param_2];
	ld.param.u64 	%rd34, [_Z17diffVecMultiTest4PdS_S_y_param_3];
	cvta.to.global.u64 	%rd1, %rd35;
	cvta.to.global.u64 	%rd2, %rd37;
	cvta.to.global.u64 	%rd3, %rd36;
	mov.u32 	%r1, %ctaid.x;
	mov.u32 	%r2, %ntid.x;
	mov.u32 	%r3, %tid.x;
	mad.lo.s32 	%r4, %r1, %r2, %r3;
	cvt.u64.u32 	%rd4, %r4;
	mul.wide.u32 	%rd5, %r4, 2;
	and.b64  	%rd38, %rd34, -4294967296;
	setp.ne.s64 	%p1, %rd38, 0;
	@%p1 bra 	$L__BB7_2;
	cvt.u32.u64 	%r5, %rd34;
	cvt.u32.u64 	%r6, %rd4;
	rem.u32 	%r7, %r6, %r5;
	cvt.u64.u32 	%rd130, %r7;
	bra.uni 	$L__BB7_3;
$L__BB7_2:
	rem.u64 	%rd130, %rd4, %rd34;
$L__BB7_3:
	setp.ne.s64 	%p2, %rd130, 0;
	@%p2 bra 	$L__BB7_16;
	shl.b64 	%rd9, %rd34, 1;
	setp.eq.s64 	%p3, %rd9, 0;
	@%p3 bra 	$L__BB7_16;
	and.b64  	%rd10, %rd9, 14;
	setp.lt.u64 	%p4, %rd9, 16;
	mov.b64 	%rd136, 0;
	@%p4 bra 	$L__BB7_8;
	and.b64  	%rd136, %rd9, -16;
	shl.b64 	%rd40, %rd4, 4;
	add.s64 	%rd41, %rd40, 64;
	add.s64 	%rd133, %rd3, %rd41;
	add.s64 	%rd132, %rd2, %rd41;
	add.s64 	%rd131, %rd1, %rd41;
	mov.u64 	%rd134, %rd136;
$L__BB7_7:
	.pragma "nounroll";
	ld.global.f64 	%fd1, [%rd133+-64];
	ld.global.f64 	%fd2, [%rd132+-64];
	add.f64 	%fd3, %fd1, %fd2;
	st.global.f64 	[%rd131+-64], %fd3;
	ld.global.f64 	%fd4, [%rd133+-56];
	ld.global.f64 	%fd5, [%rd132+-56];
	add.f64 	%fd6, %fd4, %fd5;
	st.global.f64 	[%rd131+-56], %fd6;
	ld.global.f64 	%fd7, [%rd133+-48];
	ld.global.f64 	%fd8, [%rd132+-48];
	add.f64 	%fd9, %fd7, %fd8;
	st.global.f64 	[%rd131+-48], %fd9;
	ld.global.f64 	%fd10, [%rd133+-40];
	ld.global.f64 	%fd11, [%rd132+-40];
	add.f64 	%fd12, %fd10, %fd11;
	st.global.f64 	[%rd131+-40], %fd12;
	ld.global.f64 	%fd13, [%rd133+-32];
	ld.global.f64 	%fd14, [%rd132+-32];
	add.f64 	%fd15, %fd13, %fd14;
	st.global.f64 	[%rd131+-32], %fd15;
	ld.global.f64 	%fd16, [%rd133+-24];
	ld.global.f64 	%fd17, [%rd132+-24];
	add.f64 	%fd18, %fd16, %fd17;
	st.global.f64 	[%rd131+-24], %fd18;
	ld.global.f64 	%fd19, [%rd133+-16];
	ld.global.f64 	%fd20, [%rd132+-16];
	add.f64 	%fd21, %fd19, %fd20;
	st.global.f64 	[%rd131+-16], %fd21;
	ld.global.f64 	%fd22, [%rd133+-8];
	ld.global.f64 	%fd23, [%rd132+-8];
	add.f64 	%fd24, %fd22, %fd23;
	st.global.f64 	[%rd131+-8], %fd24;
	ld.global.f64 	%fd25, [%rd133];
	ld.global.f64 	%fd26, [%rd132];
	add.f64 	%fd27, %fd25, %fd26;
	st.global.f64 	[%rd131], %fd27;
	ld.global.f64 	%fd28, [%rd133+8];
	ld.global.f64 	%fd29, [%rd132+8];
	add.f64 	%fd30, %fd28, %fd29;
	st.global.f64 	[%rd131+8], %fd30;
	ld.global.f64 	%fd31, [%rd133+16];
	ld.global.f64 	%fd32, [%rd132+16];
	add.f64 	%fd33, %fd31, %fd32;
	st.global.f64 	[%rd131+16], %fd33;
	ld.global.f64 	%fd34, [%rd133+24];
	ld.global.f64 	%fd35, [%rd132+24];
	add.f64 	%fd36, %fd34, %fd35;
	st.global.f64 	[%rd131+24], %fd36;
	ld.global.f64 	%fd37, [%rd133+32];
	ld.global.f64 	%fd38, [%rd132+32];
	add.f64 	%fd39, %fd37, %fd38;
	st.global.f64 	[%rd131+32], %fd39;
	ld.global.f64 	%fd40, [%rd133+40];
	ld.global.f64 	%fd41, [%rd132+40];
	add.f64 	%fd42, %fd40, %fd41;
	st.global.f64 	[%rd131+40], %fd42;
	ld.global.f64 	%fd43, [%rd133+48];
	ld.global.f64 	%fd44, [%rd132+48];
	add.f64 	%fd45, %fd43, %fd44;
	st.global.f64 	[%rd131+48], %fd45;
	ld.global.f64 	%fd46, [%rd133+56];
	ld.global.f64 	%fd47, [%rd132+56];
	add.f64 	%fd48, %fd46, %fd47;
	st.global.f64 	[%rd131+56], %fd48;
	add.s64 	%rd134, %rd134, -16;
	add.s64 	%rd133, %rd133, 128;
	add.s64 	%rd132, %rd132, 128;
	add.s64 	%rd131, %rd131, 128;
	setp.ne.s64 	%p5, %rd134, 0;
	@%p5 bra 	$L__BB7_7;
$L__BB7_8:
	setp.eq.s64 	%p6, %rd10, 0;
	@%p6 bra 	$L__BB7_16;
	and.b64  	%rd24, %rd9, 6;
	setp.lt.u64 	%p7, %rd10, 8;
	@%p7 bra 	$L__BB7_11;
	add.s64 	%rd42, %rd136, %rd5;
	shl.b64 	%rd43, %rd42, 3;
	add.s64 	%rd44, %rd3, %rd43;
	ld.global.f64 	%fd49, [%rd44];
	add.s64 	%rd45, %rd2, %rd43;
	ld.global.f64 	%fd50, [%rd45];
	add.f64 	%fd51, %fd49, %fd50;
	add.s64 	%rd46, %rd1, %rd43;
	st.global.f64 	[%rd46], %fd51;
	add.s64 	%rd47, %rd136, 1;
	and.b64  	%rd48, %rd47, 4294967295;
	add.s64 	%rd49, %rd48, %rd5;
	shl.b64 	%rd50, %rd49, 3;
	add.s64 	%rd51, %rd3, %rd50;
	ld.global.f64 	%fd52, [%rd51];
	add.s64 	%rd52, %rd2, %rd50;
	ld.global.f64 	%fd53, [%rd52];
	add.f64 	%fd54, %fd52, %fd53;
	add.s64 	%rd53, %rd1, %rd50;
	st.global.f64 	[%rd53], %fd54;
	add.s64 	%rd54, %rd136, 2;
	and.b64  	%rd55, %rd54, 4294967295;
	add.s64 	%rd56, %rd55, %rd5;
	shl.b64 	%rd57, %rd56, 3;
	add.s64 	%rd58, %rd3, %rd57;
	ld.global.f64 	%fd55, [%rd58];
	add.s64 	%rd59, %rd2, %rd57;
	ld.global.f64 	%fd56, [%rd59];
	add.f64 	%fd57, %fd55, %fd56;
	add.s64 	%rd60, %rd1, %rd57;
	st.global.f64 	[%rd60], %fd57;
	add.s64 	%rd61, %rd136, 3;
	and.b64  	%rd62, %rd61, 4294967295;
	add.s64 	%rd63, %rd62, %rd5;
	shl.b64 	%rd64, %rd63, 3;
	add.s64 	%rd65, %rd3, %rd64;
	ld.global.f64 	%fd58, [%rd65];
	add.s64 	%rd66, %rd2, %rd64;
	ld.global.f64 	%fd59, [%rd66];
	add.f64 	%fd60, %fd58, %fd59;
	add.s64 	%rd67, %rd1, %rd64;
	st.global.f64 	[%rd67], %fd60;
	add.s64 	%rd68, %rd136, 4;
	and.b64  	%rd69, %rd68, 4294967295;
	add.s64 	%rd70, %rd69, %rd5;
	shl.b64 	%rd71, %rd70, 3;
	add.s64 	%rd72, %rd3, %rd71;
	ld.global.f64 	%fd61, [%rd72];
	add.s64 	%rd73, %rd2, %rd71;
	ld.global.f64 	%fd62, [%rd73];
	add.f64 	%fd63, %fd61, %fd62;
	add.s64 	%rd74, %rd1, %rd71;
	st.global.f64 	[%rd74], %fd63;
	add.s64 	%rd75, %rd136, 5;
	and.b64  	%rd76, %rd75, 4294967295;
	add.s64 	%rd77, %rd76, %rd5;
	shl.b64 	%rd78, %rd77, 3;
	add.s64 	%rd79, %rd3, %rd78;
	ld.global.f64 	%fd64, [%rd79];
	add.s64 	%rd80, %rd2, %rd78;
	ld.global.f64 	%fd65, [%rd80];
	add.f64 	%fd66, %fd64, %fd65;
	add.s64 	%rd81, %rd1, %rd78;
	st.global.f64 	[%rd81], %fd66;
	add.s64 	%rd82, %rd136, 6;
	and.b64  	%rd83, %rd82, 4294967295;
	add.s64 	%rd84, %rd83, %rd5;
	shl.b64 	%rd85, %rd84, 3;
	add.s64 	%rd86, %rd3, %rd85;
	ld.global.f64 	%fd67, [%rd86];
	add.s64 	%rd87, %rd2, %rd85;
	ld.global.f64 	%fd68, [%rd87];
	add.f64 	%fd69, %fd67, %fd68;
	add.s64 	%rd88, %rd1, %rd85;
	st.global.f64 	[%rd88], %fd69;
	add.s64 	%rd89, %rd136, 7;
	and.b64  	%rd90, %rd89, 4294967295;
	add.s64 	%rd91, %rd90, %rd5;
	shl.b64 	%rd92, %rd91, 3;
	add.s64 	%rd93, %rd3, %rd92;
	ld.global.f64 	%fd70, [%rd93];
	add.s64 	%rd94, %rd2, %rd92;
	ld.global.f64 	%fd71, [%rd94];
	add.f64 	%fd72, %fd70, %fd71;
	add.s64 	%rd95, %rd1, %rd92;
	st.global.f64 	[%rd95], %fd72;
	add.s64 	%rd96, %rd136, 8;
	and.b64  	%rd136, %rd96, 4294967295;
$L__BB7_11:
	setp.eq.s64 	%p8, %rd24, 0;
	@%p8 bra 	$L__BB7_16;
	and.b64  	%rd138, %rd9, 2;
	setp.lt.u64 	%p9, %rd24, 4;
	@%p9 bra 	$L__BB7_14;
	add.s64 	%rd97, %rd136, %rd5;
	shl.b64 	%rd98, %rd97, 3;
	add.s64 	%rd99, %rd3, %rd98;
	ld.global.f64 	%fd73, [%rd99];
	add.s64 	%rd100, %rd2, %rd98;
	ld.global.f64 	%fd74, [%rd100];
	add.f64 	%fd75, %fd73, %fd74;
	add.s64 	%rd101, %rd1, %rd98;
	st.global.f64 	[%rd101], %fd75;
	add.s64 	%rd102, %rd136, 1;
	and.b64  	%rd103, %rd102, 4294967295;
	add.s64 	%rd104, %rd103, %rd5;
	shl.b64 	%rd105, %rd104, 3;
	add.s64 	%rd106, %rd3, %rd105;
	ld.global.f64 	%fd76, [%rd106];
	add.s64 	%rd107, %rd2, %rd105;
	ld.global.f64 	%fd77, [%rd107];
	add.f64 	%fd78, %fd76, %fd77;
	add.s64 	%rd108, %rd1, %rd105;
	st.global.f64 	[%rd108], %fd78;
	add.s64 	%rd109, %rd136, 2;
	and.b64  	%rd110, %rd109, 4294967295;
	add.s64 	%rd111, %rd110, %rd5;
	shl.b64 	%rd112, %rd111, 3;
	add.s64 	%rd113, %rd3, %rd112;
	ld.global.f64 	%fd79, [%rd113];
	add.s64 	%rd114, %rd2, %rd112;
	ld.global.f64 	%fd80, [%rd114];
	add.f64 	%fd81, %fd79, %fd80;
	add.s64 	%rd115, %rd1, %rd112;
	st.global.f64 	[%rd115], %fd81;
	add.s64 	%rd116, %rd136, 3;
	and.b64  	%rd117, %rd116, 4294967295;
	add.s64 	%rd118, %rd117, %rd5;
	shl.b64 	%rd119, %rd118, 3;
	add.s64 	%rd120, %rd3, %rd119;
	ld.global.f64 	%fd82, [%rd120];
	add.s64 	%rd121, %rd2, %rd119;
	ld.global.f64 	%fd83, [%rd121];
	add.f64 	%fd84, %fd82, %fd83;
	add.s64 	%rd122, %rd1, %rd119;
	st.global.f64 	[%rd122], %fd84;
	add.s64 	%rd123, %rd136, 4;
	and.b64  	%rd136, %rd123, 4294967295;
$L__BB7_14:
	setp.eq.s64 	%p10, %rd138, 0;
	@%p10 bra 	$L__BB7_16;
$L__BB7_15:
	.pragma "nounroll";
	add.s64 	%rd124, %rd136, %rd5;
	shl.b64 	%rd125, %rd124, 3;
	add.s64 	%rd126, %rd3, %rd125;
	ld.global.f64 	%fd85, [%rd126];
	add.s64 	%rd127, %rd2, %rd125;
	ld.global.f64 	%fd86, [%rd127];
	add.f64 	%fd87, %fd85, %fd86;
	add.s64 	%rd128, %rd1, %rd125;
	st.global.f64 	[%rd128], %fd87;
	add.s64 	%rd129, %rd136, 1;
	and.b64  	%rd136, %rd129, 4294967295;
	add.s64 	%rd138, %rd138, -1;
	setp.ne.s64 	%p11, %rd138, 0;
	@%p11 bra 	$L__BB7_15;
$L__BB7_16:
	ret;

}


// ===== COMPILED SASS (sm_100) =====

	.target	sm_100

	.elftype	@"ET_EXEC"


//--------------------- .note.nv.tkinfo           --------------------------
	.section	.note.nv.tkinfo,"",@"SHT_NOTE"
	.sectionflags	@"SHF_NOTE_NV_TKINFO"
	.tkinfo
        /*0018*/ 	.word	0x00000002
        /*0030*/ 	.string	""
        /*0030*/ 	.string	"ptxas"
        /*0030*/ 	.string	"Cuda compilation tools, release 13.0, V13.0.88"
        /*0030*/ 	.string	"Build cuda_13.0.r13.0/compiler.36424714_0"
        /*0030*/ 	.string	"-arch sm_100 -m 64 "



//--------------------- .note.nv.cuinfo           --------------------------
	.section	.note.nv.cuinfo,"",@"SHT_NOTE"
	.sectionflags	@"SHF_NOTE_NV_CUINFO"
        /*0018*/ 	.short	0x0002
        /*001a*/ 	.short	0x0064
        /*001c*/ 	.short	0x0082
	.zero		2


//--------------------- .nv.info                  --------------------------
	.section	.nv.info,"",@"SHT_CUDA_INFO"
	.align	4


	//----- nvinfo : EIATTR_REGCOUNT
	.align		4
        /*0000*/ 	.byte	0x04, 0x2f
        /*0002*/ 	.short	(.L_1 - .L_0)
	.align		4
.L_0:
        /*0004*/ 	.word	index@(_Z16evenVecMultiTestPdS_S_)
        /*0008*/ 	.word	0x00000010


	//----- nvinfo : EIATTR_FRAME_SIZE
	.align		4
.L_1:
        /*000c*/ 	.byte	0x04, 0x11
        /*000e*/ 	.short	(.L_3 - .L_2)
	.align		4
.L_2:
        /*0010*/ 	.word	index@(_Z16evenVecMultiTestPdS_S_)
        /*0014*/ 	.word	0x00000000


	//----- nvinfo : EIATTR_REGCOUNT
	.align		4
.L_3:
        /*0018*/ 	.byte	0x04, 0x2f
        /*001a*/ 	.short	(.L_5 - .L_4)
	.align		4
.L_4:
        /*001c*/ 	.word	index@(_Z23strangeEvenVecMultiTestPdS_S_)
        /*0020*/ 	.word	0x00000014


	//----- nvinfo : EIATTR_FRAME_SIZE
	.align		4
.L_5:
        /*0024*/ 	.byte	0x04, 0x11
        /*0026*/ 	.short	(.L_7 - .L_6)
	.align		4
.L_6:
        /*0028*/ 	.word	index@(_Z23strangeEvenVecMultiTestPdS_S_)
        /*002c*/ 	.word	0x00000000


	//----- nvinfo : EIATTR_REGCOUNT
	.align		4
.L_7:
        /*0030*/ 	.byte	0x04, 0x2f
        /*0032*/ 	.short	(.L_9 - .L_8)
	.align		4
.L_8:
        /*0034*/ 	.word	index@(_Z20discreteVecMultiTestPdS_S_)
        /*0038*/ 	.word	0x00000004


	//----- nvinfo : EIATTR_FRAME_SIZE
	.align		4
.L_9:
        /*003c*/ 	.byte	0x04, 0x11
        /*003e*/ 	.short	(.L_11 - .L_10)
	.align		4
.L_10:
        /*0040*/ 	.word	index@(_Z20discreteVecMultiTestPdS_S_)
        /*0044*/ 	.word	0x00000000


	//----- nvinfo : EIATTR_REGCOUNT
	.align		4
.L_11:
        /*0048*/ 	.byte	0x04, 0x2f
        /*004a*/ 	.short	(.L_13 - .L_12)
	.align		4
.L_12:
        /*004c*/ 	.word	index@(_Z24discreteVecMultiTestCondPdS_S_)
        /*0050*/ 	.word	0x00000014


	//----- nvinfo : EIATTR_FRAME_SIZE
	.align		4
.L_13:
        /*0054*/ 	.byte	0x04, 0x11
        /*0056*/ 	.short	(.L_15 - .L_14)
	.align		4
.L_14:
        /*0058*/ 	.word	index@(_Z24discreteVecMultiTestCondPdS_S_)
        /*005c*/ 	.word	0x00000000


	//----- nvinfo : EIATTR_REGCOUNT
	.align		4
.L_15:
        /*0060*/ 	.byte	0x04, 0x2f
        /*0062*/ 	.short	(.L_17 - .L_16)
	.align		4
.L_16:
        /*0064*/ 	.word	index@(_Z17diffVecMultiTest1PdS_S_)
        /*0068*/ 	.word	0x00000010


	//----- nvinfo : EIATTR_FRAME_SIZE
	.align		4
.L_17:
        /*006c*/ 	.byte	0x04, 0x11
        /*006e*/ 	.short	(.L_19 - .L_18)
	.align		4
.L_18:
        /*0070*/ 	.word	index@(_Z17diffVecMultiTest1PdS_S_)
        /*0074*/ 	.word	0x00000000


	//----- nvinfo : EIATTR_REGCOUNT
	.align		4
.L_19:
        /*0078*/ 	.byte	0x04, 0x2f
        /*007a*/ 	.short	(.L_21 - .L_20)
	.align		4
.L_20:
        /*007c*/ 	.word	index@(_Z17diffVecMultiTest2PdS_S_)
        /*0080*/ 	.word	0x00000014


	//----- nvinfo : EIATTR_FRAME_SIZE
	.align		4
.L_21:
        /*0084*/ 	.byte	0x04, 0x11
        /*0086*/ 	.short	(.L_23 - .L_22)
	.align		4
.L_22:
        /*0088*/ 	.word	index@(_Z17diffVecMultiTest2PdS_S_)
        /*008c*/ 	.word	0x00000000


	//----- nvinfo : EIATTR_REGCOUNT
	.align		4
.L_23:
        /*0090*/ 	.byte	0x04, 0x2f
        /*0092*/ 	.short	(.L_25 - .L_24)
	.align		4
.L_24:
        /*0094*/ 	.word	index@(_Z17diffVecMultiTest3PdS_S_)
        /*0098*/ 	.word	0x00000014


	//----- nvinfo : EIATTR_FRAME_SIZE
	.align		4
.L_25:
        /*009c*/ 	.byte	0x04, 0x11
        /*009e*/ 	.short	(.L_27 - .L_26)
	.align		4
.L_26:
        /*00a0*/ 	.word	index@(_Z17diffVecMultiTest3PdS_S_)
        /*00a4*/ 	.word	0x00000000


	//----- nvinfo : EIATTR_REGCOUNT
	.align		4
.L_27:
        /*00a8*/ 	.byte	0x04, 0x2f
        /*00aa*/ 	.short	(.L_29 - .L_28)
	.align		4
.L_28:
        /*00ac*/ 	.word	index@(_Z17diffVecMultiTest4PdS_S_y)
        /*00b0*/ 	.word	0x0000001a


	//----- nvinfo : EIATTR_FRAME_SIZE
	.align		4
.L_29:
        /*00b4*/ 	.byte	0x04, 0x11
        /*00b6*/ 	.short	(.L_31 - .L_30)
	.align		4
.L_30:
        /*00b8*/ 	.word	index@($__internal_0_$__cuda_sm20_rem_u64)
        /*00bc*/ 	.word	0x00000000


	//----- nvinfo : EIATTR_FRAME_SIZE
	.align		4
.L_31:
        /*00c0*/ 	.byte	0x04, 0x11
        /*00c2*/ 	.short	(.L_33 - .L_32)
	.align		4
.L_32:
        /*00c4*/ 	.word	index@(_Z17diffVecMultiTest4PdS_S_y)
        /*00c8*/ 	.word	0x00000000


	//----- nvinfo : EIATTR_MIN_STACK_SIZE
	.align		4
.L_33:
        /*00cc*/ 	.byte	0x04, 0x12
        /*00ce*/ 	.short	(.L_35 - .L_34)
	.align		4
.L_34:
        /*00d0*/ 	.word	index@(_Z17diffVecMultiTest4PdS_S_y)
        /*00d4*/ 	.word	0x00000000


	//----- nvinfo : EIATTR_MIN_STACK_SIZE
	.align		4
.L_35:
        /*00d8*/ 	.byte	0x04, 0x12
        /*00da*/ 	.short	(.L_37 - .L_36)
	.align		4
.L_36:
        /*00dc*/ 	.word	index@(_Z17diffVecMultiTest3PdS_S_)
        /*00e0*/ 	.word	0x00000000


	//----- nvinfo : EIATTR_MIN_STACK_SIZE
	.align		4
.L_37:
        /*00e4*/ 	.byte	0x04, 0x12
        /*00e6*/ 	.short	(.L_39 - .L_38)
	.align		4
.L_38:
        /*00e8*/ 	.word	index@(_Z17diffVecMultiTest2PdS_S_)
        /*00ec*/ 	.word	0x00000000


	//----- nvinfo : EIATTR_MIN_STACK_SIZE
	.align		4
.L_39:
        /*00f0*/ 	.byte	0x04, 0x12
        /*00f2*/ 	.short	(.L_41 - .L_40)
	.align		4
.L_40:
        /*00f4*/ 	.word	index@(_Z17diffVecMultiTest1PdS_S_)
        /*00f8*/ 	.word	0x00000000


	//----- nvinfo : EIATTR_MIN_STACK_SIZE
	.align		4
.L_41:
        /*00fc*/ 	.byte	0x04, 0x12
        /*00fe*/ 	.short	(.L_43 - .L_42)
	.align		4
.L_42:
        /*0100*/ 	.word	index@(_Z24discreteVecMultiTestCondPdS_S_)
        /*0104*/ 	.word	0x00000000


	//----- nvinfo : EIATTR_MIN_STACK_SIZE
	.align		4
.L_43:
        /*0108*/ 	.byte	0x04, 0x12
        /*010a*/ 	.short	(.L_45 - .L_44)
	.align		4
.L_44:
        /*010c*/ 	.word	index@(_Z20discreteVecMultiTestPdS_S_)
        /*0110*/ 	.word	0x00000000


	//----- nvinfo : EIATTR_MIN_STACK_SIZE
	.align		4
.L_45:
        /*0114*/ 	.byte	0x04, 0x12
        /*0116*/ 	.short	(.L_47 - .L_46)
	.align		4
.L_46:
        /*0118*/ 	.word	index@(_Z23strangeEvenVecMultiTestPdS_S_)
        /*011c*/ 	.word	0x00000000


	//----- nvinfo : EIATTR_MIN_STACK_SIZE
	.align		4
.L_47:
        /*0120*/ 	.byte	0x04, 0x12
        /*0122*/ 	.short	(.L_49 - .L_48)
	.align		4
.L_48:
        /*0124*/ 	.word	index@(_Z16evenVecMultiTestPdS_S_)
        /*0128*/ 	.word	0x00000000
.L_49:


//--------------------- .nv.compat                --------------------------
	.section	.nv.compat,"",@"SHT_CUDA_COMPAT_INFO"
	.align	4
        /*0000*/ 	.byte	0x02, 0x09, 0x00, 0x00, 0x02, 0x02, 0x01, 0x00, 0x02, 0x05, 0x05, 0x00, 0x03, 0x07, 0x01, 0x01
        /*0010*/ 	.byte	0x02, 0x03, 0x00, 0x00, 0x02, 0x06, 0x01, 0x00, 0x04, 0x0b, 0x08, 0x00, 0x01, 0x00, 0x00, 0x00
        /*0020*/ 	.byte	0x00, 0x00, 0x00, 0x00


//--------------------- .nv.info._Z17diffVecMultiTest4PdS_S_y --------------------------
	.section	.nv.info._Z17diffVecMultiTest4PdS_S_y,"",@"SHT_CUDA_INFO"
	.sectionflags	@""
	.align	4


	//----- nvinfo : EIATTR_CUDA_API_VERSION
	.align		4
        /*0000*/ 	.byte	0x04, 0x37
        /*0002*/ 	.short	(.L_51 - .L_50)
.L_50:
        /*0004*/ 	.word	0x00000082


	//----- nvinfo : EIATTR_KPARAM_INFO
	.align		4
.L_51:
        /*0008*/ 	.byte	0x04, 0x17
        /*000a*/ 	.short	(.L_53 - .L_52)
.L_52:
        /*000c*/ 	.word	0x00000000
        /*0010*/ 	.short	0x0003
        /*0012*/ 	.short	0x0018
        /*0014*/ 	.byte	0x00, 0xf0, 0x21, 0x00


	//----- nvinfo : EIATTR_KPARAM_INFO
	.align		4
.L_53:
        /*0018*/ 	.byte	0x04, 0x17
        /*001a*/ 	.short	(.L_55 - .L_54)
.L_54:
        /*001c*/ 	.word	0x00000000
        /*0020*/ 	.short	0x0002
        /*0022*/ 	.short	0x0010
        /*0024*/ 	.byte	0x00, 0xf5, 0x21, 0x00


	//----- nvinfo : EIATTR_KPARAM_INFO
	.align		4
.L_55:
        /*0028*/ 	.byte	0x04, 0x17
        /*002a*/ 	.short	(.L_57 - .L_56)
.L_56:
        /*002c*/ 	.word	0x00000000
        /*0030*/ 	.short	0x0001
        /*0032*/ 	.short	0x0008
        /*0034*/ 	.byte	0x00, 0xf5, 0x21, 0x00


	//----- nvinfo : EIATTR_KPARAM_INFO
	.align		4
.L_57:
        /*0038*/ 	.byte	0x04, 0x17
        /*003a*/ 	.short	(.L_59 - .L_58)
.L_58:
        /*003c*/ 	.word	0x00000000
        /*0040*/ 	.short	0x0000
        /*0042*/ 	.short	0x0000
        /*0044*/ 	.byte	0x00, 0xf5, 0x21, 0x00


	//----- nvinfo : EIATTR_SPARSE_MMA_MASK
	.align		4
.L_59:
        /*0048*/ 	.byte	0x03, 0x50
        /*004a*/ 	.short	0x0000


	//----- nvinfo : EIATTR_MAXREG_COUNT
	.align		4
        /*004c*/ 	.byte	0x03, 0x1b
        /*004e*/ 	.short	0x00ff


	//----- nvinfo : EIATTR_MERCURY_ISA_VERSION
	.align		4
        /*0050*/ 	.byte	0x03, 0x5f
        /*0052*/ 	.short	0x0101


	//----- nvinfo : EIATTR_VRC_CTA_INIT_COUNT
	.align		4
        /*0054*/ 	.byte	0x02, 0x4a
	.zero		1
	.zero		1


	//----- nvinfo : EIATTR_EXIT_INSTR_OFFSETS
	.align		4
        /*0058*/ 	.byte	0x04, 0x1c
        /*005a*/ 	.short	(.L_61 - .L_60)


	//   ....[0]....
.L_60:
        /*005c*/ 	.word	0x00000210


	//   ....[1]....
        /*0060*/ 	.word	0x00000270


	//   ....[2]....
        /*0064*/ 	.word	0x000008b0


	//   ....[3]....
        /*0068*/ 	.word	0x00001150


	//   ....[4]....
        /*006c*/ 	.word	0x00001620


	//   ....[5]....
        /*0070*/ 	.word	0x00001790


	//----- nvinfo : EIATTR_CRS_STACK_SIZE
	.align		4
.L_61:
        /*0074*/ 	.byte	0x04, 0x1e
        /*0076*/ 	.short	(.L_63 - .L_62)
.L_62:
        /*0078*/ 	.word	0x00000000


	//----- nvinfo : EIATTR_CBANK_PARAM_SIZE
	.align		4
.L_63:
        /*007c*/ 	.byte	0x03, 0x19
        /*007e*/ 	.short	0x0020


	//----- nvinfo : EIATTR_PARAM_CBANK
	.align		4
        /*0080*/ 	.byte	0x04, 0x0a
        /*0082*/ 	.short	(.L_65 - .L_64)
	.align		4
.L_64:
        /*0084*/ 	.word	index@(.nv.constant0._Z17diffVecMultiTest4PdS_S_y)
        /*0088*/ 	.short	0x0380
        /*008a*/ 	.short	0x0020


	//----- nvinfo : EIATTR_SW_WAR
	.align		4
.L_65:
        /*008c*/ 	.byte	0x04, 0x36
        /*008e*/ 	.short	(.L_67 - .L_66)
.L_66:
        /*0090*/ 	.word	0x00000008
.L_67:


//--------------------- .nv.info._Z17diffVecMultiTest3PdS_S_ --------------------------
	.section	.nv.info._Z17diffVecMultiTest3PdS_S_,"",@"SHT_CUDA_INFO"
	.sectionflags	@""
	.align	4


	//----- nvinfo : EIATTR_CUDA_API_VERSION
	.align		4
        /*0000*/ 	.byte	0x04, 0x37
        /*0002*/ 	.short	(.L_69 - .L_68)
.L_68:
        /*0004*/ 	.word	0x00000082


	//----- nvinfo : EIATTR_KPARAM_INFO
	.align		4
.L_69:
        /*0008*/ 	.byte	0x04, 0x17
        /*000a*/ 	.short	(.L_71 - .L_70)
.L_70:
        /*000c*/ 	.word	0x00000000
        /*0010*/ 	.short	0x0002
        /*0012*/ 	.short	0x0010
        /*0014*/ 	.byte	0x00, 0xf5, 0x21, 0x00


	//----- nvinfo : EIATTR_KPARAM_INFO
	.align		4
.L_71:
        /*0018*/ 	.byte	0x04, 0x17
        /*001a*/ 	.short	(.L_73 - .L_72)
.L_72:
        /*001c*/ 	.word	0x00000000
        /*0020*/ 	.short	0x0001
        /*0022*/ 	.short	0x0008
        /*0024*/ 	.byte	0x00, 0xf5, 0x21, 0x00


	//----- nvinfo : EIATTR_KPARAM_INFO
	.align		4
.L_73:
        /*0028*/ 	.byte	0x04, 0x17
        /*002a*/ 	.short	(.L_75 - .L_74)
.L_74:
        /*002c*/ 	.word	0x00000000
        /*0030*/ 	.short	0x0000
        /*0032*/ 	.short	0x0000
        /*0034*/ 	.byte	0x00, 0xf5, 0x21, 0x00


	//----- nvinfo : EIATTR_SPARSE_MMA_MASK
	.align		4
.L_75:
        /*0038*/ 	.byte	0x03, 0x50
        /*003a*/ 	.short	0x0000


	//----- nvinfo : EIATTR_MAXREG_COUNT
	.align		4
        /*003c*/ 	.byte	0x03, 0x1b
        /*003e*/ 	.short	0x00ff


	//----- nvinfo : EIATTR_MERCURY_ISA_VERSION
	.align		4
        /*0040*/ 	.byte	0x03, 0x5f
        /*0042*/ 	.short	0x0101


	//----- nvinfo : EIATTR_VRC_CTA_INIT_COUNT
	.align		4
        /*0044*/ 	.byte	0x02, 0x4a
	.zero		1
	.zero		1


	//----- nvinfo : EIATTR_EXIT_INSTR_OFFSETS
	.align		4
        /*0048*/ 	.byte	0x04, 0x1c
        /*004a*/ 	.short	(.L_77 - .L_76)


	//   ....[0]....
.L_76:
        /*004c*/ 	.word	0x00000060


	//   ....[1]....
        /*0050*/ 	.word	0x00000320


	//----- nvinfo : EIATTR_CBANK_PARAM_SIZE
	.align		4
.L_77:
        /*0054*/ 	.byte	0x03, 0x19
        /*0056*/ 	.short	0x0018


	//----- nvinfo : EIATTR_PARAM_CBANK
	.align		4
        /*0058*/ 	.byte	0x04, 0x0a
        /*005a*/ 	.short	(.L_79 - .L_78)
	.align		4
.L_78:
        /*005c*/ 	.word	index@(.nv.constant0._Z17diffVecMultiTest3PdS_S_)
        /*0060*/ 	.short	0x0380
        /*0062*/ 	.short	0x0018


	//----- nvinfo : EIATTR_SW_WAR
	.align		4
.L_79:
        /*0064*/ 	.byte	0x04, 0x36
        /*0066*/ 	.short	(.L_81 - .L_80)
.L_80:
        /*0068*/ 	.word	0x00000008
.L_81:


//--------------------- .nv.info._Z17diffVecMultiTest2PdS_S_ --------------------------
	.section	.nv.info._Z17diffVecMultiTest2PdS_S_,"",@"SHT_CUDA_INFO"
	.sectionflags	@""
	.align	4


	//----- nvinfo : EIATTR_CUDA_API_VERSION
	.align		4
        /*0000*/ 	.byte	0x04, 0x37
        /*0002*/ 	.short	(.L_83 - .L_82)
.L_82:
        /*0004*/ 	.word	0x00000082


	//----- nvinfo : EIATTR_KPARAM_INFO
	.align		4
.L_83:
        /*0008*/ 	.byte	0x04, 0x17
        /*000a*/ 	.short	(.L_85 - .L_84)
.L_84:
        /*000c*/ 	.word	0x00000000
        /*0010*/ 	.short	0x0002
        /*0012*/ 	.short	0x0010
        /*0014*/ 	.byte	0x00, 0xf5, 0x21, 0x00


	//----- nvinfo : EIATTR_KPARAM_INFO
	.align		4
.L_85:
        /*0018*/ 	.byte	0x04, 0x17
        /*001a*/ 	.short	(.L_87 - .L_86)
.L_86:
        /*001c*/ 	.word	0x00000000
        /*0020*/ 	.short	0x0001
        /*0022*/ 	.short	0x0008
        /*0024*/ 	.byte	0x00, 0xf5, 0x21, 0x00


	//----- nvinfo : EIATTR_KPARAM_INFO
	.align		4
.L_87:
        /*0028*/ 	.byte	0x04, 0x17
        /*002a*/ 	.short	(.L_89 - .L_88)
.L_88:
        /*002c*/ 	.word	0x00000000
        /*0030*/ 	.short	0x0000
        /*0032*/ 	.short	0x0000
        /*0034*/ 	.byte	0x00, 0xf5, 0x21, 0x00


	//----- nvinfo : EIATTR_SPARSE_MMA_MASK
	.align		4
.L_89:
        /*0038*/ 	.byte	0x03, 0x50
        /*003a*/ 	.short	0x0000


	//----- nvinfo : EIATTR_MAXREG_COUNT
	.align		4
        /*003c*/ 	.byte	0x03, 0x1b
        /*003e*/ 	.short	0x00ff


	//----- nvinfo : EIATTR_MERCURY_ISA_VERSION
	.align		4
        /*0040*/ 	.byte	0x03, 0x5f
        /*0042*/ 	.short	0x0101


	//----- nvinfo : EIATTR_VRC_CTA_INIT_COUNT
	.align		4
        /*0044*/ 	.byte	0x02, 0x4a
	.zero		1
	.zero		1


	//----- nvinfo : EIATTR_EXIT_INSTR_OFFSETS
	.align		4
        /*0048*/ 	.byte	0x04, 0x1c
        /*004a*/ 	.short	(.L_91 - .L_90)


	//   ....[0]....
.L_90:
        /*004c*/ 	.word	0x00000070


	//   ....[1]....
        /*0050*/ 	.word	0x00000230


	//----- nvinfo : EIATTR_CBANK_PARAM_SIZE
	.align		4
.L_91:
        /*0054*/ 	.byte	0x03, 0x19
        /*0056*/ 	.short	0x0018


	//----- nvinfo : EIATTR_PARAM_CBANK
	.align		4
        /*0058*/ 	.byte	0x04, 0x0a
        /*005a*/ 	.short	(.L_93 - .L_92)
	.align		4
.L_92:
        /*005c*/ 	.word	index@(.nv.constant0._Z17diffVecMultiTest2PdS_S_)
        /*0060*/ 	.short	0x0380
        /*0062*/ 	.short	0x0018


	//----- nvinfo : EIATTR_SW_WAR
	.align		4
.L_93:
        /*0064*/ 	.byte	0x04, 0x36
        /*0066*/ 	.short	(.L_95 - .L_94)
.L_94:
        /*0068*/ 	.word	0x00000008
.L_95:


//--------------------- .nv.info._Z17diffVecMultiTest1PdS_S_ --------------------------
	.section	.nv.info._Z17diffVecMultiTest1PdS_S_,"",@"SHT_CUDA_INFO"
	.sectionflags	@""
	.align	4


	//----- nvinfo : EIATTR_CUDA_API_VERSION
	.align		4
        /*0000*/ 	.byte	0x04, 0x37
        /*0002*/ 	.short	(.L_97 - .L_96)
.L_96:
        /*0004*/ 	.word	0x00000082


	//----- nvinfo : EIATTR_KPARAM_INFO
	.align		4
.L_97:
        /*0008*/ 	.byte	0x04, 0x17
        /*000a*/ 	.short	(.L_99 - .L_98)
.L_98:
        /*000c*/ 	.word	0x00000000
        /*0010*/ 	.short	0x0002
        /*0012*/ 	.short	0x0010
        /*0014*/ 	.byte	0x00, 0xf5, 0x21, 0x00


	//----- nvinfo : EIATTR_KPARAM_INFO
	.align		4
.L_99:
        /*0018*/ 	.byte	0x04, 0x17
        /*001a*/ 	.short	(.L_101 - .L_100)
.L_100:
        /*001c*/ 	.word	0x00000000
        /*0020*/ 	.short	0x0001
        /*0022*/ 	.short	0x0008
        /*0024*/ 	.byte	0x00, 0xf5, 0x21, 0x00


	//----- nvinfo : EIATTR_KPARAM_INFO
	.align		4
.L_101:
        /*0028*/ 	.byte	0x04, 0x17
        /*002a*/ 	.short	(.L_103 - .L_102)
.L_102:
        /*002c*/ 	.word	0x00000000
        /*0030*/ 	.short	0x0000
        /*0032*/ 	.short	0x0000
        /*0034*/ 	.byte	0x00, 0xf5, 0x21, 0x00


	//----- nvinfo : EIATTR_SPARSE_MMA_MASK
	.align		4
.L_103:
        /*0038*/ 	.byte	0x03, 0x50
        /*003a*/ 	.short	0x0000


	//----- nvinfo : EIATTR_MAXREG_COUNT
	.align		4
        /*003c*/ 	.byte	0x03, 0x1b
        /*003e*/ 	.short	0x00ff


	//----- nvinfo : EIATTR_MERCURY_ISA_VERSION
	.align		4
        /*0040*/ 	.byte	0x03, 0x5f
        /*0042*/ 	.short	0x0101


	//----- nvinfo : EIATTR_VRC_CTA_INIT_COUNT
	.align		4
        /*0044*/ 	.byte	0x02, 0x4a
	.zero		1
	.zero		1


	//----- nvinfo : EIATTR_EXIT_INSTR_OFFSETS
	.align		4
        /*0048*/ 	.byte	0x04, 0x1c
        /*004a*/ 	.short	(.L_105 - .L_104)


	//   ....[0]....
.L_104:
        /*004c*/ 	.word	0x00000140


	//----- nvinfo : EIATTR_CBANK_PARAM_SIZE
	.align		4
.L_105:
        /*0050*/ 	.byte	0x03, 0x19
        /*0052*/ 	.short	0x0018


	//----- nvinfo : EIATTR_PARAM_CBANK
	.align		4
        /*0054*/ 	.byte	0x04, 0x0a
        /*0056*/ 	.short	(.L_107 - .L_106)
	.align		4
.L_106:
        /*0058*/ 	.word	index@(.nv.constant0._Z17diffVecMultiTest1PdS_S_)
        /*005c*/ 	.short	0x0380
        /*005e*/ 	.short	0x0018


	//----- nvinfo : EIATTR_SW_WAR
	.align		4
.L_107:
        /*0060*/ 	.byte	0x04, 0x36
        /*0062*/ 	.short	(.L_109 - .L_108)
.L_108:
        /*0064*/ 	.word	0x00000008
.L_109:


//--------------------- .nv.info._Z24discreteVecMultiTestCondPdS_S_ --------------------------
	.section	.nv.info._Z24discreteVecMultiTestCondPdS_S_,"",@"SHT_CUDA_INFO"
	.sectionflags	@""
	.align	4


	//----- nvinfo : EIATTR_CUDA_API_VERSION
	.align		4
        /*0000*/ 	.byte	0x04, 0x37
        /*0002*/ 	.short	(.L_111 - .L_110)
.L_110:
        /*0004*/ 	.word	0x00000082


	//----- nvinfo : EIATTR_KPARAM_INFO
	.align		4
.L_111:
        /*0008*/ 	.byte	0x04, 0x17
        /*000a*/ 	.short	(.L_113 - .L_112)
.L_112:
        /*000c*/ 	.word	0x00000000
        /*0010*/ 	.short	0x0002
        /*0012*/ 	.short	0x0010
        /*0014*/ 	.byte	0x00, 0xf5, 0x21, 0x00


	//----- nvinfo : EIATTR_KPARAM_INFO
	.align		4
.L_113:
        /*0018*/ 	.byte	0x04, 0x17
        /*001a*/ 	.short	(.L_115 - .L_114)
.L_114:
        /*001c*/ 	.word	0x00000000
        /*0020*/ 	.short	0x0001
        /*0022*/ 	.short	0x0008
        /*0024*/ 	.byte	0x00, 0xf5, 0x21, 0x00


	//----- nvinfo : EIATTR_KPARAM_INFO
	.align		4
.L_115:
        /*0028*/ 	.byte	0x04, 0x17
        /*002a*/ 	.short	(.L_117 - .L_116)
.L_116:
        /*002c*/ 	.word	0x00000000
        /*0030*/ 	.short	0x0000
        /*0032*/ 	.short	0x0000
        /*0034*/ 	.byte	0x00, 0xf5, 0x21, 0x00


	//----- nvinfo : EIATTR_SPARSE_MMA_MASK
	.align		4
.L_117:
        /*0038*/ 	.byte	0x03, 0x50
        /*003a*/ 	.short	0x0000


	//----- nvinfo : EIATTR_MAXREG_COUNT
	.align		4
        /*003c*/ 	.byte	0x03, 0x1b
        /*003e*/ 	.short	0x00ff


	//----- nvinfo : EIATTR_MERCURY_ISA_VERSION
	.align		4
        /*0040*/ 	.byte	0x03, 0x5f
        /*0042*/ 	.short	0x0101


	//----- nvinfo : EIATTR_VRC_CTA_INIT_COUNT
	.align		4
        /*0044*/ 	.byte	0x02, 0x4a
	.zero		1
	.zero		1


	//----- nvinfo : EIATTR_EXIT_INSTR_OFFSETS
	.align		4
        /*0048*/ 	.byte	0x04, 0x1c
        /*004a*/ 	.short	(.L_119 - .L_118)


	//   ....[0]....
.L_118:
        /*004c*/ 	.word	0x000004c0


	//----- nvinfo : EIATTR_CRS_STACK_SIZE
	.align		4
.L_119:
        /*0050*/ 	.byte	0x04, 0x1e
        /*0052*/ 	.short	(.L_121 - .L_120)
.L_120:
        /*0054*/ 	.word	0x00000000


	//----- nvinfo : EIATTR_CBANK_PARAM_SIZE
	.align		4
.L_121:
        /*0058*/ 	.byte	0x03, 0x19
        /*005a*/ 	.short	0x0018


	//----- nvinfo : EIATTR_PARAM_CBANK
	.align		4
        /*005c*/ 	.byte	0x04, 0x0a
        /*005e*/ 	.short	(.L_123 - .L_122)
	.align		4
.L_122:
        /*0060*/ 	.word	index@(.nv.constant0._Z24discreteVecMultiTestCondPdS_S_)
        /*0064*/ 	.short	0x0380
        /*0066*/ 	.short	0x0018


	//----- nvinfo : EIATTR_SW_WAR
	.align		4
.L_123:
        /*0068*/ 	.byte	0x04, 0x36
        /*006a*/ 	.short	(.L_125 - .L_124)
.L_124:
        /*006c*/ 	.word	0x00000008
.L_125:


//--------------------- .nv.info._Z20discreteVecMultiTestPdS_S_ --------------------------
	.section	.nv.info._Z20discreteVecMultiTestPdS_S_,"",@"SHT_CUDA_INFO"
	.sectionflags	@""
	.align	4


	//----- nvinfo : EIATTR_CUDA_API_VERSION
	.align		4
        /*0000*/ 	.byte	0x04, 0x37
        /*0002*/ 	.short	(.L_127 - .L_126)
.L_126:
        /*0004*/ 	.word	0x00000082


	//----- nvinfo : EIATTR_KPARAM_INFO
	.align		4
.L_127:
        /*0008*/ 	.byte	0x04, 0x17
        /*000a*/ 	.short	(.L_129 - .L_128)
.L_128:
        /*000c*/ 	.word	0x00000000
        /*0010*/ 	.short	0x0002
        /*0012*/ 	.short	0x0010
        /*0014*/ 	.byte	0x00, 0xf5, 0x21, 0x00


	//----- nvinfo : EIATTR_KPARAM_INFO
	.align		4
.L_129:
        /*0018*/ 	.byte	0x04, 0x17
        /*001a*/ 	.short	(.L_131 - .L_130)
.L_130:
        /*001c*/ 	.word	0x00000000
        /*0020*/ 	.short	0x0001
        /*0022*/ 	.short	0x0008
        /*0024*/ 	.byte	0x00, 0xf5, 0x21, 0x00


	//----- nvinfo : EIATTR_KPARAM_INFO
	.align		4
.L_131:
        /*0028*/ 	.byte	0x04, 0x17
        /*002a*/ 	.short	(.L_133 - .L_132)
.L_132:
        /*002c*/ 	.word	0x00000000
        /*0030*/ 	.short	0x0000
        /*0032*/ 	.short	0x0000
        /*0034*/ 	.byte	0x00, 0xf5, 0x21, 0x00


	//----- nvinfo : EIATTR_SPARSE_MMA_MASK
	.align		4
.L_133:
        /*0038*/ 	.byte	0x03, 0x50
        /*003a*/ 	.short	0x0000


	//----- nvinfo : EIATTR_MAXREG_COUNT
	.align		4
        /*003c*/ 	.byte	0x03, 0x1b
        /*003e*/ 	.short	0x00ff


	//----- nvinfo : EIATTR_MERCURY_ISA_VERSION
	.align		4
        /*0040*/ 	.byte	0x03, 0x5f
        /*0042*/ 	.short	0x0101


	//----- nvinfo : EIATTR_VRC_CTA_INIT_COUNT
	.align		4
        /*0044*/ 	.byte	0x02, 0x4a
	.zero		1
	.zero		1


	//----- nvinfo : EIATTR_EXIT_INSTR_OFFSETS
	.align		4
        /*0048*/ 	.byte	0x04, 0x1c
        /*004a*/ 	.short	(.L_135 - .L_134)


	//   ....[0]....
.L_134:
        /*004c*/ 	.word	0x00000010


	//----- nvinfo : EIATTR_CBANK_PARAM_SIZE
	.align		4
.L_135:
        /*0050*/ 	.byte	0x03, 0x19
        /*0052*/ 	.short	0x0018


	//----- nvinfo : EIATTR_PARAM_CBANK
	.align		4
        /*0054*/ 	.byte	0x04, 0x0a
        /*0056*/ 	.short	(.L_137 - .L_136)
	.align		4
.L_136:
        /*0058*/ 	.word	index@(.nv.constant0._Z20discreteVecMultiTestPdS_S_)
        /*005c*/ 	.short	0x0380
        /*005e*/ 	.short	0x0018


	//----- nvinfo : EIATTR_SW_WAR
	.align		4
.L_137:
        /*0060*/ 	.byte	0x04, 0x36
        /*0062*/ 	.short	(.L_139 - .L_138)
.L_138:
        /*0064*/ 	.word	0x00000008
.L_139:


//--------------------- .nv.info._Z23strangeEvenVecMultiTestPdS_S_ --------------------------
	.section	.nv.info._Z23strangeEvenVecMultiTestPdS_S_,"",@"SHT_CUDA_INFO"
	.sectionflags	@""
	.align	4


	//----- nvinfo : EIATTR_CUDA_API_VERSION
	.align		4
        /*0000*/ 	.byte	0x04, 0x37
        /*0002*/ 	.short	(.L_141 - .L_140)
.L_140:
        /*0004*/ 	.word	0x00000082


	//----- nvinfo : EIATTR_KPARAM_INFO
	.align		4
.L_141:
        /*0008*/ 	.byte	0x04, 0x17
        /*000a*/ 	.short	(.L_143 - .L_142)
.L_142:
        /*000c*/ 	.word	0x00000000
        /*0010*/ 	.short	0x0002
        /*0012*/ 	.short	0x0010
        /*0014*/ 	.byte	0x00, 0xf5, 0x21, 0x00


	//----- nvinfo : EIATTR_KPARAM_INFO
	.align		4
.L_143:
        /*0018*/ 	.byte	0x04, 0x17
        /*001a*/ 	.short	(.L_145 - .L_144)
.L_144:
        /*001c*/ 	.word	0x00000000
        /*0020*/ 	.short	0x0001
        /*0022*/ 	.short	0x0008
        /*0024*/ 	.byte	0x00, 0xf5, 0x21, 0x00


	//----- nvinfo : EIATTR_KPARAM_INFO
	.align		4
.L_145:
        /*0028*/ 	.byte	0x04, 0x17
        /*002a*/ 	.short	(.L_147 - .L_146)
.L_146:
        /*002c*/ 	.word	0x00000000
        /*0030*/ 	.short	0x0000
        /*0032*/ 	.short	0x0000
        /*0034*/ 	.byte	0x00, 0xf5, 0x21, 0x00


	//----- nvinfo : EIATTR_SPARSE_MMA_MASK
	.align		4
.L_147:
        /*0038*/ 	.byte	0x03, 0x50
        /*003a*/ 	.short	0x0000


	//----- nvinfo : EIATTR_MAXREG_COUNT
	.align		4
        /*003c*/ 	.byte	0x03, 0x1b
        /*003e*/ 	.short	0x00ff


	//----- nvinfo : EIATTR_MERCURY_ISA_VERSION
	.align		4
        /*0040*/ 	.byte	0x03, 0x5f
        /*0042*/ 	.short	0x0101


	//----- nvinfo : EIATTR_VRC_CTA_INIT_COUNT
	.align		4
        /*0044*/ 	.byte	0x02, 0x4a
	.zero		1
	.zero		1


	//----- nvinfo : EIATTR_EXIT_INSTR_OFFSETS
	.align		4
        /*0048*/ 	.byte	0x04, 0x1c
        /*004a*/ 	.short	(.L_149 - .L_148)


	//   ....[0]....
.L_148:
        /*004c*/ 	.word	0x00000480


	//----- nvinfo : EIATTR_CBANK_PARAM_SIZE
	.align		4
.L_149:
        /*0050*/ 	.byte	0x03, 0x19
        /*0052*/ 	.short	0x0018


	//----- nvinfo : EIATTR_PARAM_CBANK
	.align		4
        /*0054*/ 	.byte	0x04, 0x0a
        /*0056*/ 	.short	(.L_151 - .L_150)
	.align		4
.L_150:
        /*0058*/ 	.word	index@(.nv.constant0._Z23strangeEvenVecMultiTestPdS_S_)
        /*005c*/ 	.short	0x0380
        /*005e*/ 	.short	0x0018


	//----- nvinfo : EIATTR_SW_WAR
	.align		4
.L_151:
        /*0060*/ 	.byte	0x04, 0x36
        /*0062*/ 	.short	(.L_153 - .L_152)
.L_152:
        /*0064*/ 	.word	0x00000008
.L_153:


//--------------------- .nv.info._Z16evenVecMultiTestPdS_S_ --------------------------
	.section	.nv.info._Z16evenVecMultiTestPdS_S_,"",@"SHT_CUDA_INFO"
	.sectionflags	@""
	.align	4


	//----- nvinfo : EIATTR_CUDA_API_VERSION
	.align		4
        /*0000*/ 	.byte	0x04, 0x37
        /*0002*/ 	.short	(.L_155 - .L_154)
.L_154:
        /*0004*/ 	.word	0x00000082


	//----- nvinfo : EIATTR_KPARAM_INFO
	.align		4
.L_155:
        /*0008*/ 	.byte	0x04, 0x17
        /*000a*/ 	.short	(.L_157 - .L_156)
.L_156:
        /*000c*/ 	.word	0x00000000
        /*0010*/ 	.short	0x0002
        /*0012*/ 	.short	0x0010
        /*0014*/ 	.byte	0x00, 0xf5, 0x21, 0x00


	//----- nvinfo : EIATTR_KPARAM_INFO
	.align		4
.L_157:
        /*0018*/ 	.byte	0x04, 0x17
        /*001a*/ 	.short	(.L_159 - .L_158)
.L_158:
        /*001c*/ 	.word	0x00000000
        /*0020*/ 	.short	0x0001
        /*0022*/ 	.short	0x0008
        /*0024*/ 	.byte	0x00, 0xf5, 0x21, 0x00


	//----- nvinfo : EIATTR_KPARAM_INFO
	.align		4
.L_159:
        /*0028*/ 	.byte	0x04, 0x17
        /*002a*/ 	.short	(.L_161 - .L_160)
.L_160:
        /*002c*/ 	.word	0x00000000
        /*0030*/ 	.short	0x0000
        /*0032*/ 	.short	0x0000
        /*0034*/ 	.byte	0x00, 0xf5, 0x21, 0x00


	//----- nvinfo : EIATTR_SPARSE_MMA_MASK
	.align		4
.L_161:
        /*0038*/ 	.byte	0x03, 0x50
        /*003a*/ 	.short	0x0000


	//----- nvinfo : EIATTR_MAXREG_COUNT
	.align		4
        /*003c*/ 	.byte	0x03, 0x1b
        /*003e*/ 	.short	0x00ff


	//----- nvinfo : EIATTR_MERCURY_ISA_VERSION
	.align		4
        /*0040*/ 	.byte	0x03, 0x5f
        /*0042*/ 	.short	0x0101


	//----- nvinfo : EIATTR_VRC_CTA_INIT_COUNT
	.align		4
        /*0044*/ 	.byte	0x02, 0x4a
	.zero		1
	.zero		1


	//----- nvinfo : EIATTR_EXIT_INSTR_OFFSETS
	.align		4
        /*0048*/ 	.byte	0x04, 0x1c
        /*004a*/ 	.short	(.L_163 - .L_162)


	//   ....[0]....
.L_162:
        /*004c*/ 	.word	0x00000140


	//----- nvinfo : EIATTR_CBANK_PARAM_SIZE
	.align		4
.L_163:
        /*0050*/ 	.byte	0x03, 0x19
        /*0052*/ 	.short	0x0018


	//----- nvinfo : EIATTR_PARAM_CBANK
	.align		4
        /*0054*/ 	.byte	0x04, 0x0a
        /*0056*/ 	.short	(.L_165 - .L_164)
	.align		4
.L_164:
        /*0058*/ 	.word	index@(.nv.constant0._Z16evenVecMultiTestPdS_S_)
        /*005c*/ 	.short	0x0380
        /*005e*/ 	.short	0x0018


	//----- nvinfo : EIATTR_SW_WAR
	.align		4
.L_165:
        /*0060*/ 	.byte	0x04, 0x36
        /*0062*/ 	.short	(.L_167 - .L_166)
.L_166:
        /*0064*/ 	.word	0x00000008
.L_167:


//--------------------- .nv.callgraph             --------------------------
	.section	.nv.callgraph,"",@"SHT_CUDA_CALLGRAPH"
	.align	4
	.sectionentsize	8
	.align		4
        /*0000*/ 	.word	0x00000000
	.align		4
        /*0004*/ 	.word	0xffffffff
	.align		4
        /*0008*/ 	.word	0x00000000
	.align		4
        /*000c*/ 	.word	0xfffffffe
	.align		4
        /*0010*/ 	.word	0x00000000
	.align		4
        /*0014*/ 	.word	0xfffffffd
	.align		4
        /*0018*/ 	.word	0x00000000
	.align		4
        /*001c*/ 	.word	0xfffffffc


//--------------------- .text._Z17diffVecMultiTest4PdS_S_y --------------------------
	.section	.text._Z17diffVecMultiTest4PdS_S_y,"ax",@progbits
	.align	128
        .global         _Z17diffVecMultiTest4PdS_S_y
        .type           _Z17diffVecMultiTest4PdS_S_y,@function
        .size           _Z17diffVecMultiTest4PdS_S_y,(.L_x_18 - _Z17diffVecMultiTest4PdS_S_y)
        .other          _Z17diffVecMultiTest4PdS_S_y,@"STO_CUDA_ENTRY STV_DEFAULT"
_Z17diffVecMultiTest4PdS_S_y:
.text._Z17diffVecMultiTest4PdS_S_y:
[----:B------:R-:W-:Y:S01]  /*0000*/  LDC R1, c[0x0][0x37c] ;  /* 0x0000df00ff017b82 */ /* 0x000fe20000000800 */
[----:B------:R-:W0:Y:S01]  /*0010*/  S2R R3, SR_TID.X ;  /* 0x0000000000037919 */ /* 0x000e220000002100 */
[----:B------:R-:W1:Y:S06]  /*0020*/  LDCU UR5, c[0x0][0x39c] ;  /* 0x00007380ff0577ac */ /* 0x000e6c0008000800 */
[----:B------:R-:W0:Y:S08]  /*0030*/  S2UR UR4, SR_CTAID.X ;  /* 0x00000000000479c3 */ /* 0x000e300000002500 */
[----:B------:R-:W0:Y:S01]  /*0040*/  LDC R0, c[0x0][0x360] ;  /* 0x0000d800ff007b82 */ /* 0x000e220000000800 */
[----:B-1----:R-:W-:Y:S01]  /*0050*/  UISETP.NE.U32.AND UP0, UPT, UR5, URZ, UPT ;  /* 0x000000ff0500728c */ /* 0x002fe2000bf05070 */
[----:B0-----:R-:W-:-:S08]  /*0060*/  IMAD R0, R0, UR4, R3 ;  /* 0x0000000400007c24 */ /* 0x001fd0000f8e0203 */
[----:B------:R-:W-:Y:S05]  /*0070*/  BRA.U UP0, `(.L_x_0) ;  /* 0x0000000100547547 */ /* 0x000fea000b800000 */
[----:B------:R-:W0:Y:S02]  /*0080*/  LDCU UR4, c[0x0][0x398] ;  /* 0x00007300ff0477ac */ /* 0x000e240008000800 */
[----:B0-----:R-:W0:Y:S01]  /*0090*/  I2F.U32.RP R4, UR4 ;  /* 0x0000000400047d06 */ /* 0x001e220008209000 */
[----:B------:R-:W-:-:S07]  /*00a0*/  ISETP.NE.U32.AND P1, PT, RZ, UR4, PT ;  /* 0x00000004ff007c0c */ /* 0x000fce000bf25070 */
[----:B0-----:R-:W0:Y:S02]  /*00b0*/  MUFU.RCP R4, R4 ;  /* 0x0000000400047308 */ /* 0x001e240000001000 */
[----:B0-----:R-:W-:-:S06]  /*00c0*/  VIADD R2, R4, 0xffffffe ;  /* 0x0ffffffe04027836 */ /* 0x001fcc0000000000 */
[----:B------:R0:W1:Y:S02]  /*00d0*/  F2I.FTZ.U32.TRUNC.NTZ R3, R2 ;  /* 0x0000000200037305 */ /* 0x000064000021f000 */
[----:B0-----:R-:W-:Y:S02]  /*00e0*/  IMAD.MOV.U32 R2, RZ, RZ, RZ ;  /* 0x000000ffff027224 */ /* 0x001fe400078e00ff */
[----:B-1----:R-:W-:-:S04]  /*00f0*/  IMAD.MOV R5, RZ, RZ, -R3 ;  /* 0x000000ffff057224 */ /* 0x002fc800078e0a03 */
[----:B------:R-:W-:-:S04]  /*0100*/  IMAD R5, R5, UR4, RZ ;  /* 0x0000000405057c24 */ /* 0x000fc8000f8e02ff */
[----:B------:R-:W-:-:S06]  /*0110*/  IMAD.HI.U32 R3, R3, R5, R2 ;  /* 0x0000000503037227 */ /* 0x000fcc00078e0002 */
[----:B------:R-:W-:-:S04]  /*0120*/  IMAD.HI.U32 R3, R3, R0, RZ ;  /* 0x0000000003037227 */ /* 0x000fc800078e00ff */
[----:B------:R-:W-:-:S04]  /*0130*/  IMAD.MOV R3, RZ, RZ, -R3 ;  /* 0x000000ffff037224 */ /* 0x000fc800078e0a03 */
[----:B------:R-:W-:-:S05]  /*0140*/  IMAD R3, R3, UR4, R0 ;  /* 0x0000000403037c24 */ /* 0x000fca000f8e0200 */
[----:B------:R-:W-:-:S13]  /*0150*/  ISETP.GE.U32.AND P0, PT, R3, UR4, PT ;  /* 0x0000000403007c0c */ /* 0x000fda000bf06070 */
[----:B------:R-:W-:-:S05]  /*0160*/  @P0 VIADD R3, R3, -UR4 ;  /* 0x8000000403030c36 */ /* 0x000fca0008000000 */
[----:B------:R-:W-:-:S13]  /*0170*/  ISETP.GE.U32.AND P0, PT, R3, UR4, PT ;  /* 0x0000000403007c0c */ /* 0x000fda000bf06070 */
[----:B------:R-:W-:Y:S01]  /*0180*/  @P0 VIADD R3, R3, -UR4 ;  /* 0x8000000403030c36 */ /* 0x000fe20008000000 */
[----:B------:R-:W-:-:S04]  /*0190*/  @!P1 LOP3.LUT R3, RZ, UR4, RZ, 0x33, !PT ;  /* 0x00000004ff039c12 */ /* 0x000fc8000f8e33ff */
[----:B------:R-:W-:-:S04]  /*01a0*/  ISETP.NE.U32.AND P0, PT, R3, RZ, PT ;  /* 0x000000ff0300720c */ /* 0x000fc80003f05070 */
[----:B------:R-:W-:Y:S01]  /*01b0*/  ISETP.NE.AND.EX P0, PT, RZ, RZ, PT, P0 ;  /* 0x000000ffff00720c */ /* 0x000fe20003f05300 */
[----:B------:R-:W-:-:S12]  /*01c0*/  BRA `(.L_x_1) ;  /* 0x0000000000107947 */ /* 0x000fd80003800000 */
.L_x_0:
[----:B------:R-:W-:-:S07]  /*01d0*/  MOV R4, 0x1f0 ;  /* 0x000001f000047802 */ /* 0x000fce0000000f00 */
[----:B------:R-:W-:Y:S05]  /*01e0*/  CALL.REL.NOINC `($__internal_0_$__cuda_sm20_rem_u64) ;  /* 0x00000014006c7944 */ /* 0x000fea0003c00000 */
[----:B------:R-:W-:-:S04]  /*01f0*/  ISETP.NE.U32.AND P0, PT, R2, RZ, PT ;  /* 0x000000ff0200720c */ /* 0x000fc80003f05070 */
[----:B------:R-:W-:-:S13]  /*0200*/  ISETP.NE.AND.EX P0, PT, R3, RZ, PT, P0 ;  /* 0x000000ff0300720c */ /* 0x000fda0003f05300 */
.L_x_1:
[----:B------:R-:W-:Y:S05]  /*0210*/  @P0 EXIT ;  /* 0x000000000000094d */ /* 0x000fea0003800000 */
[----:B------:R-:W0:Y:S02]  /*0220*/  LDCU.64 UR6, c[0x0][0x398] ;  /* 0x00007300ff0677ac */ /* 0x000e240008000a00 */
[----:B0-----:R-:W-:Y:S02]  /*0230*/  USHF.L.U32 UR8, UR6, 0x1, URZ ;  /* 0x0000000106087899 */ /* 0x001fe400080006ff */
[----:B------:R-:W-:-:S04]  /*0240*/  USHF.L.U64.HI UR7, UR6, 0x1, UR7 ;  /* 0x0000000106077899 */ /* 0x000fc80008010207 */
[----:B------:R-:W-:-:S04]  /*0250*/  ISETP.NE.U32.AND P0, PT, RZ, UR8, PT ;  /* 0x00000008ff007c0c */ /* 0x000fc8000bf05070 */
[----:B------:R-:W-:-:S13]  /*0260*/  ISETP.NE.AND.EX P0, PT, RZ, UR7, PT, P0 ;  /* 0x00000007ff007c0c */ /* 0x000fda000bf05300 */
[----:B------:R-:W-:Y:S05]  /*0270*/  @!P0 EXIT ;  /* 0x000000000000894d */ /* 0x000fea0003800000 */
[----:B------:R-:W-:Y:S02]  /*0280*/  UISETP.GE.U32.AND UP0, UPT, UR8, 0x10, UPT ;  /* 0x000000100800788c */ /* 0x000fe4000bf06070 */
[----:B------:R-:W-:Y:S02]  /*0290*/  ULOP3.LUT UR9, UR8, 0xe, URZ, 0xc0, !UPT ;  /* 0x0000000e08097892 */ /* 0x000fe4000f8ec0ff */
[----:B------:R-:W-:Y:S01]  /*02a0*/  UISETP.GE.U32.AND.EX UP0, UPT, UR7, URZ, UPT, UP0 ;  /* 0x000000ff0700728c */ /* 0x000fe2000bf06100 */
[----:B------:R-:W-:Y:S01]  /*02b0*/  UMOV UR5, URZ ;  /* 0x000000ff00057c82 */ /* 0x000fe20008000000 */
[----:B------:R-:W-:Y:S01]  /*02c0*/  UMOV UR6, URZ ;  /* 0x000000ff00067c82 */ /* 0x000fe20008000000 */
[----:B------:R-:W0:Y:S06]  /*02d0*/  LDCU.64 UR10, c[0x0][0x358] ;  /* 0x00006b00ff0a77ac */ /* 0x000e2c0008000a00 */
[----:B------:R-:W-:Y:S05]  /*02e0*/  BRA.U !UP0, `(.L_x_2) ;  /* 0x0000000508687547 */ /* 0x000fea000b800000 */
[----:B------:R-:W1:Y:S01]  /*02f0*/  LDCU.128 UR16, c[0x0][0x380] ;  /* 0x00007000ff1077ac */ /* 0x000e620008000c00 */
[C---:B------:R-:W-:Y:S01]  /*0300*/  LEA R2, P2, R0.reuse, 0x40, 0x4 ;  /* 0x0000004000027811 */ /* 0x040fe200078420ff */
[----:B------:R-:W2:Y:S03]  /*0310*/  LDCU.64 UR12, c[0x0][0x390] ;  /* 0x00007200ff0c77ac */ /* 0x000ea60008000a00 */
[----:B------:R-:W-:Y:S01]  /*0320*/  LEA.HI.X R3, R0, RZ, RZ, 0x4, P2 ;  /* 0x000000ff00037211 */ /* 0x000fe200010f24ff */
[----:B------:R-:W-:Y:S01]  /*0330*/  ULOP3.LUT UR5, UR8, 0xfffffff0, URZ, 0xc0, !UPT ;  /* 0xfffffff008057892 */ /* 0x000fe2000f8ec0ff */
[----:B------:R-:W-:-:S06]  /*0340*/  UMOV UR6, UR7 ;  /* 0x0000000700067c82 */ /* 0x000fcc0008000000 */
[----:B------:R-:W-:Y:S01]  /*0350*/  UMOV UR4, UR5 ;  /* 0x0000000500047c82 */ /* 0x000fe20008000000 */
[C---:B-1----:R-:W-:Y:S02]  /*0360*/  IADD3 R4, P1, PT, R2.reuse, UR18, RZ ;  /* 0x0000001202047c10 */ /* 0x042fe4000ff3e0ff */
[C---:B------:R-:W-:Y:S02]  /*0370*/  IADD3 R10, P0, PT, R2.reuse, UR16, RZ ;  /* 0x00000010020a7c10 */ /* 0x040fe4000ff1e0ff */
[----:B--2---:R-:W-:Y:S02]  /*0380*/  IADD3 R2, P2, PT, R2, UR12, RZ ;  /* 0x0000000c02027c10 */ /* 0x004fe4000ff5e0ff */
[C---:B------:R-:W-:Y:S02]  /*0390*/  IADD3.X R5, PT, PT, R3.reuse, UR19, RZ, P1, !PT ;  /* 0x0000001303057c10 */ /* 0x040fe40008ffe4ff */
[C---:B------:R-:W-:Y:S02]  /*03a0*/  IADD3.X R11, PT, PT, R3.reuse, UR17, RZ, P0, !PT ;  /* 0x00000011030b7c10 */ /* 0x040fe400087fe4ff */
[----:B------:R-:W-:-:S07]  /*03b0*/  IADD3.X R3, PT, PT, R3, UR13, RZ, P2, !PT ;  /* 0x0000000d03037c10 */ /* 0x000fce00097fe4ff */
.L_x_3:
[----:B01----:R-:W2:Y:S04]  /*03c0*/  LDG.E.64 R6, desc[UR10][R4.64+-0x40] ;  /* 0xffffc00a04067981 */ /* 0x003ea8000c1e1b00 */
[----:B------:R-:W2:Y:S02]  /*03d0*/  LDG.E.64 R8, desc[UR10][R2.64+-0x40] ;  /* 0xffffc00a02087981 */ /* 0x000ea4000c1e1b00 */
[----:B--2---:R-:W-:Y:S01]  /*03e0*/  DADD R8, R6, R8 ;  /* 0x0000000006087229 */ /* 0x004fe20000000008 */
[----:B------:R-:W-:Y:S02]  /*03f0*/  IMAD.MOV.U32 R6, RZ, RZ, R10 ;  /* 0x000000ffff067224 */ /* 0x000fe400078e000a */
[----:B------:R-:W-:-:S05]  /*0400*/  IMAD.MOV.U32 R7, RZ, RZ, R11 ;  /* 0x000000ffff077224 */ /* 0x000fca00078e000b */
[----:B------:R0:W-:Y:S04]  /*0410*/  STG.E.64 desc[UR10][R6.64+-0x40], R8 ;  /* 0xffffc00806007986 */ /* 0x0001e8000c101b0a */
[----:B------:R-:W2:Y:S04]  /*0420*/  LDG.E.64 R10, desc[UR10][R4.64+-0x38] ;  /* 0xffffc80a040a7981 */ /* 0x000ea8000c1e1b00 */
[----:B------:R-:W2:Y:S02]  /*0430*/  LDG.E.64 R12, desc[UR10][R2.64+-0x38] ;  /* 0xffffc80a020c7981 */ /* 0x000ea4000c1e1b00 */
[----:B--2---:R-:W-:-:S07]  /*0440*/  DADD R10, R10, R12 ;  /* 0x000000000a0a7229 */ /* 0x004fce000000000c */
[----:B------:R1:W-:Y:S04]  /*0450*/  STG.E.64 desc[UR10][R6.64+-0x38], R10 ;  /* 0xffffc80a06007986 */ /* 0x0003e8000c101b0a */
[----:B------:R-:W2:Y:S04]  /*0460*/  LDG.E.64 R12, desc[UR10][R4.64+-0x30] ;  /* 0xffffd00a040c7981 */ /* 0x000ea8000c1e1b00 */
[----:B------:R-:W2:Y:S02]  /*0470*/  LDG.E.64 R14, desc[UR10][R2.64+-0x30] ;  /* 0xffffd00a020e7981 */ /* 0x000ea4000c1e1b00 */
[----:B--2---:R-:W-:-:S07]  /*0480*/  DADD R12, R12, R14 ;  /* 0x000000000c0c7229 */ /* 0x004fce000000000e */
[----:B------:R2:W-:Y:S04]  /*0490*/  STG.E.64 desc[UR10][R6.64+-0x30], R12 ;  /* 0xffffd00c06007986 */ /* 0x0005e8000c101b0a */
[----:B------:R-:W3:Y:S04]  /*04a0*/  LDG.E.64 R14, desc[UR10][R4.64+-0x28] ;  /* 0xffffd80a040e7981 */ /* 0x000ee8000c1e1b00 */
[----:B------:R-:W3:Y:S02]  /*04b0*/  LDG.E.64 R16, desc[UR10][R2.64+-0x28] ;  /* 0xffffd80a02107981 */ /* 0x000ee4000c1e1b00 */
[----:B---3--:R-:W-:-:S07]  /*04c0*/  DADD R14, R14, R16 ;  /* 0x000000000e0e7229 */ /* 0x008fce0000000010 */
[----:B------:R3:W-:Y:S04]  /*04d0*/  STG.E.64 desc[UR10][R6.64+-0x28], R14 ;  /* 0xffffd80e06007986 */ /* 0x0007e8000c101b0a */
[----:B0-----:R-:W4:Y:S04]  /*04e0*/  LDG.E.64 R8, desc[UR10][R4.64+-0x20] ;  /* 0xffffe00a04087981 */ /* 0x001f28000c1e1b00 */
[----:B------:R-:W4:Y:S02]  /*04f0*/  LDG.E.64 R16, desc[UR10][R2.64+-0x20] ;  /* 0xffffe00a02107981 */ /* 0x000f24000c1e1b00 */
[----:B----4-:R-:W-:-:S07]  /*0500*/  DADD R8, R8, R16 ;  /* 0x0000000008087229 */ /* 0x010fce0000000010 */
[----:B------:R0:W-:Y:S04]  /*0510*/  STG.E.64 desc[UR10][R6.64+-0x20], R8 ;  /* 0xffffe00806007986 */ /* 0x0001e8000c101b0a */
[----:B-1----:R-:W4:Y:S04]  /*0520*/  LDG.E.64 R10, desc[UR10][R4.64+-0x18] ;  /* 0xffffe80a040a7981 */ /* 0x002f28000c1e1b00 */
[----:B------:R-:W4:Y:S02]  /*0530*/  LDG.E.64 R16, desc[UR10][R2.64+-0x18] ;  /* 0xffffe80a02107981 */ /* 0x000f24000c1e1b00 */
[----:B----4-:R-:W-:-:S07]  /*0540*/  DADD R10, R10, R16 ;  /* 0x000000000a0a7229 */ /* 0x010fce0000000010 */
[----:B------:R1:W-:Y:S04]  /*0550*/  STG.E.64 desc[UR10][R6.64+-0x18], R10 ;  /* 0xffffe80a06007986 */ /* 0x0003e8000c101b0a */
[----:B--2---:R-:W2:Y:S04]  /*0560*/  LDG.E.64 R12, desc[UR10][R4.64+-0x10] ;  /* 0xfffff00a040c7981 */ /* 0x004ea8000c1e1b00 */
[----:B------:R-:W2:Y:S02]  /*0570*/  LDG.E.64 R16, desc[UR10][R2.64+-0x10] ;  /* 0xfffff00a02107981 */ /* 0x000ea4000c1e1b00 */
[----:B--2---:R-:W-:-:S07]  /*0580*/  DADD R12, R12, R16 ;  /* 0x000000000c0c7229 */ /* 0x004fce0000000010 */
[----:B------:R2:W-:Y:S04]  /*0590*/  STG.E.64 desc[UR10][R6.64+-0x10], R12 ;  /* 0xfffff00c06007986 */ /* 0x0005e8000c101b0a */
[----:B---3--:R-:W3:Y:S04]  /*05a0*/  LDG.E.64 R14, desc[UR10][R4.64+-0x8] ;  /* 0xfffff80a040e7981 */ /* 0x008ee8000c1e1b00 */
        /* <DEDUP_REMOVED lines=22> */
[----:B------:R-:W-:Y:S04]  /*0710*/  STG.E.64 desc[UR10][R6.64+0x20], R8 ;  /* 0x0000200806007986 */ /* 0x000fe8000c101b0a */
        /* <DEDUP_REMOVED lines=8> */
[----:B---3--:R2:W3:Y:S04]  /*07a0*/  LDG.E.64 R14, desc[UR10][R4.64+0x38] ;  /* 0x0000380a040e7981 */ /* 0x0084e8000c1e1b00 */
[----:B------:R4:W3:Y:S01]  /*07b0*/  LDG.E.64 R16, desc[UR10][R2.64+0x38] ;  /* 0x0000380a02107981 */ /* 0x0008e2000c1e1b00 */
[----:B------:R-:W-:Y:S01]  /*07c0*/  UIADD3 UR4, UP0, UPT, UR4, -0x10, URZ ;  /* 0xfffffff004047890 */ /* 0x000fe2000ff1e0ff */
[----:B0-----:R-:W-:-:S03]  /*07d0*/  IADD3 R10, P2, PT, R6, 0x80, RZ ;  /* 0x00000080060a7810 */ /* 0x001fc60007f5e0ff */
[----:B------:R-:W-:Y:S01]  /*07e0*/  UIADD3.X UR7, UPT, UPT, UR7, -0x1, URZ, UP0, !UPT ;  /* 0xffffffff07077890 */ /* 0x000fe200087fe4ff */
[----:B--2---:R-:W-:Y:S01]  /*07f0*/  IADD3 R4, P0, PT, R4, 0x80, RZ ;  /* 0x0000008004047810 */ /* 0x004fe20007f1e0ff */
[----:B------:R-:W-:Y:S01]  /*0800*/  UISETP.NE.U32.AND UP0, UPT, UR4, URZ, UPT ;  /* 0x000000ff0400728c */ /* 0x000fe2000bf05070 */
[----:B------:R-:W-:Y:S01]  /*0810*/  IMAD.X R11, RZ, RZ, R7, P2 ;  /* 0x000000ffff0b7224 */ /* 0x000fe200010e0607 */
[----:B----4-:R-:W-:Y:S02]  /*0820*/  IADD3 R2, P1, PT, R2, 0x80, RZ ;  /* 0x0000008002027810 */ /* 0x010fe40007f3e0ff */
[----:B------:R-:W-:Y:S01]  /*0830*/  UISETP.NE.AND.EX UP0, UPT, UR7, URZ, UPT, UP0 ;  /* 0x000000ff0700728c */ /* 0x000fe2000bf05300 */
[----:B------:R-:W-:Y:S02]  /*0840*/  IMAD.X R5, RZ, RZ, R5, P0 ;  /* 0x000000ffff057224 */ /* 0x000fe400000e0605 */
[----:B------:R-:W-:Y:S01]  /*0850*/  IMAD.X R3, RZ, RZ, R3, P1 ;  /* 0x000000ffff037224 */ /* 0x000fe200008e0603 */
[----:B---3--:R-:W-:-:S07]  /*0860*/  DADD R14, R14, R16 ;  /* 0x000000000e0e7229 */ /* 0x008fce0000000010 */
[----:B------:R1:W-:Y:S01]  /*0870*/  STG.E.64 desc[UR10][R6.64+0x38], R14 ;  /* 0x0000380e06007986 */ /* 0x0003e2000c101b0a */
[----:B------:R-:W-:Y:S05]  /*0880*/  BRA.U UP0, `(.L_x_3) ;  /* 0xfffffff900cc7547 */ /* 0x000fea000b83ffff */
.L_x_2:
[----:B------:R-:W-:-:S04]  /*0890*/  ISETP.NE.U32.AND P0, PT, RZ, UR9, PT ;  /* 0x00000009ff007c0c */ /* 0x000fc8000bf05070 */
[----:B------:R-:W-:-:S13]  /*08a0*/  ISETP.NE.AND.EX P0, PT, RZ, RZ, PT, P0 ;  /* 0x000000ffff00720c */ /* 0x000fda0003f05300 */
[----:B0-----:R-:W-:Y:S05]  /*08b0*/  @!P0 EXIT ;  /* 0x000000000000894d */ /* 0x001fea0003800000 */
[----:B------:R-:W-:Y:S02]  /*08c0*/  UISETP.GE.U32.AND UP0, UPT, UR9, 0x8, UPT ;  /* 0x000000080900788c */ /* 0x000fe4000bf06070 */
[----:B------:R-:W-:Y:S02]  /*08d0*/  ULOP3.LUT UR7, UR8, 0x6, URZ, 0xc0, !UPT ;  /* 0x0000000608077892 */ /* 0x000fe4000f8ec0ff */
[----:B------:R-:W-:-:S09]  /*08e0*/  UISETP.GE.U32.AND.EX UP0, UPT, URZ, URZ, UPT, UP0 ;  /* 0x000000ffff00728c */ /* 0x000fd2000bf06100 */
[----:B------:R-:W-:Y:S05]  /*08f0*/  BRA.U !UP0, `(.L_x_4) ;  /* 0x00000009080c7547 */ /* 0x000fea000b800000 */
[----:B------:R-:W0:Y:S01]  /*0900*/  LDCU.128 UR16, c[0x0][0x380] ;  /* 0x00007000ff1077ac */ /* 0x000e220008000c00 */
[----:B------:R-:W-:Y:S02]  /*0910*/  IMAD.U32 R2, RZ, RZ, UR5 ;  /* 0x00000005ff027e24 */ /* 0x000fe4000f8e00ff */
[----:B------:R-:W-:Y:S01]  /*0920*/  IMAD.U32 R3, RZ, RZ, UR6 ;  /* 0x00000006ff037e24 */ /* 0x000fe2000f8e00ff */
[----:B------:R-:W2:Y:S01]  /*0930*/  LDCU.64 UR12, c[0x0][0x390] ;  /* 0x00007200ff0c77ac */ /* 0x000ea20008000a00 */
[----:B------:R-:W-:-:S04]  /*0940*/  IMAD.WIDE.U32 R2, R0, 0x2, R2 ;  /* 0x0000000200027825 */ /* 0x000fc800078e0002 */
[C---:B-1----:R-:W-:Y:S01]  /*0950*/  IMAD.SHL.U32 R12, R2.reuse, 0x8, RZ ;  /* 0x00000008020c7824 */ /* 0x042fe200078e00ff */
[----:B------:R-:W-:-:S04]  /*0960*/  SHF.L.U64.HI R9, R2, 0x3, R3 ;  /* 0x0000000302097819 */ /* 0x000fc80000010203 */
[C---:B0-----:R-:W-:Y:S02]  /*0970*/  IADD3 R4, P0, PT, R12.reuse, UR18, RZ ;  /* 0x000000120c047c10 */ /* 0x041fe4000ff1e0ff */
[----:B--2---:R-:W-:Y:S02]  /*0980*/  IADD3 R6, P1, PT, R12, UR12, RZ ;  /* 0x0000000c0c067c10 */ /* 0x004fe4000ff3e0ff */
[C---:B------:R-:W-:Y:S02]  /*0990*/  IADD3.X R5, PT, PT, R9.reuse, UR19, RZ, P0, !PT ;  /* 0x0000001309057c10 */ /* 0x040fe400087fe4ff */
[----:B------:R-:W-:-:S04]  /*09a0*/  IADD3.X R7, PT, PT, R9, UR13, RZ, P1, !PT ;  /* 0x0000000d09077c10 */ /* 0x000fc80008ffe4ff */
[----:B------:R-:W2:Y:S04]  /*09b0*/  LDG.E.64 R4, desc[UR10][R4.64] ;  /* 0x0000000a04047981 */ /* 0x000ea8000c1e1b00 */
[----:B------:R-:W2:Y:S01]  /*09c0*/  LDG.E.64 R6, desc[UR10][R6.64] ;  /* 0x0000000a06067981 */ /* 0x000ea2000c1e1b00 */
[----:B------:R-:W-:Y:S01]  /*09d0*/  UIADD3 UR4, UPT, UPT, UR5, 0x1, URZ ;  /* 0x0000000105047890 */ /* 0x000fe2000fffe0ff */
[----:B------:R-:W-:Y:S01]  /*09e0*/  IMAD.MOV.U32 R3, RZ, RZ, RZ ;  /* 0x000000ffff037224 */ /* 0x000fe200078e00ff */
[----:B------:R-:W-:-:S04]  /*09f0*/  IADD3 R12, P0, PT, R12, UR16, RZ ;  /* 0x000000100c0c7c10 */ /* 0x000fc8000ff1e0ff */
[----:B------:R-:W-:Y:S01]  /*0a00*/  IMAD.U32 R2, RZ, RZ, UR4 ;  /* 0x00000004ff027e24 */ /* 0x000fe2000f8e00ff */
[----:B------:R-:W-:-:S03]  /*0a10*/  IADD3.X R13, PT, PT, R9, UR17, RZ, P0, !PT ;  /* 0x00000011090d7c10 */ /* 0x000fc600087fe4ff */
[----:B------:R-:W-:-:S04]  /*0a20*/  IMAD.WIDE.U32 R2, R0, 0x2, R2 ;  /* 0x0000000200027825 */ /* 0x000fc800078e0002 */
[C---:B------:R-:W-:Y:S01]  /*0a30*/  IMAD.SHL.U32 R16, R2.reuse, 0x8, RZ ;  /* 0x0000000802107824 */ /* 0x040fe200078e00ff */
[----:B------:R-:W-:-:S04]  /*0a40*/  SHF.L.U64.HI R2, R2, 0x3, R3 ;  /* 0x0000000302027819 */ /* 0x000fc80000010203 */
[C---:B------:R-:W-:Y:S02]  /*0a50*/  IADD3 R8, P2, PT, R16.reuse, UR12, RZ ;  /* 0x0000000c10087c10 */ /* 0x040fe4000ff5e0ff */
[----:B------:R-:W-:Y:S02]  /*0a60*/  IADD3 R14, P1, PT, R16, UR18, RZ ;  /* 0x00000012100e7c10 */ /* 0x000fe4000ff3e0ff */
[C---:B------:R-:W-:Y:S02]  /*0a70*/  IADD3.X R9, PT, PT, R2.reuse, UR13, RZ, P2, !PT ;  /* 0x0000000d02097c10 */ /* 0x040fe400097fe4ff */
[----:B------:R-:W-:Y:S01]  /*0a80*/  IADD3.X R15, PT, PT, R2, UR19, RZ, P1, !PT ;  /* 0x00000013020f7c10 */ /* 0x000fe20008ffe4ff */
[----:B--2---:R-:W-:-:S07]  /*0a90*/  DADD R4, R4, R6 ;  /* 0x0000000004047229 */ /* 0x004fce0000000006 */
[----:B------:R0:W-:Y:S04]  /*0aa0*/  STG.E.64 desc[UR10][R12.64], R4 ;  /* 0x000000040c007986 */ /* 0x0001e8000c101b0a */
        /* <DEDUP_REMOVED lines=11> */
[----:B0-----:R-:W-:Y:S02]  /*0b60*/  IADD3 R12, P2, PT, R20, UR12, RZ ;  /* 0x0000000c140c7c10 */ /* 0x001fe4000ff5e0ff */
        /* <DEDUP_REMOVED lines=71> */
[----:B------:R-:W-:-:S05]  /*0fe0*/  IMAD.MOV.U32 R11, RZ, RZ, RZ ;  /* 0x000000ffff0b7224 */ /* 0x000fca00078e00ff */
[----:B------:R-:W-:-:S04]  /*0ff0*/  IMAD.U32 R10, RZ, RZ, UR4 ;  /* 0x00000004ff0a7e24 */ /* 0x000fc8000f8e00ff */
[----:B------:R-:W-:-:S04]  /*1000*/  IMAD.WIDE.U32 R10, R0, 0x2, R10 ;  /* 0x00000002000a7825 */ /* 0x000fc800078e000a */
[C---:B------:R-:W-:Y:S01]  /*1010*/  IMAD.SHL.U32 R20, R10.reuse, 0x8, RZ ;  /* 0x000000080a147824 */ /* 0x040fe200078e00ff */
[----:B------:R-:W-:Y:S02]  /*1020*/  SHF.L.U64.HI R21, R10, 0x3, R11 ;  /* 0x000000030a157819 */ /* 0x000fe4000001020b */
[----:B------:R-:W-:Y:S02]  /*1030*/  IADD3 R10, P0, PT, R22, UR16, RZ ;  /* 0x00000010160a7c10 */ /* 0x000fe4000ff1e0ff */
[C---:B0-----:R-:W-:Y:S02]  /*1040*/  IADD3 R6, P2, PT, R20.reuse, UR12, RZ ;  /* 0x0000000c14067c10 */ /* 0x041fe4000ff5e0ff */
[----:B------:R-:W-:Y:S02]  /*1050*/  IADD3 R12, P1, PT, R20, UR18, RZ ;  /* 0x00000012140c7c10 */ /* 0x000fe4000ff3e0ff */
[----:B------:R-:W-:Y:S02]  /*1060*/  IADD3.X R11, PT, PT, R3, UR17, RZ, P0, !PT ;  /* 0x00000011030b7c10 */ /* 0x000fe400087fe4ff */
[----:B------:R-:W-:-:S02]  /*1070*/  IADD3.X R7, PT, PT, R21, UR13, RZ, P2, !PT ;  /* 0x0000000d15077c10 */ /* 0x000fc400097fe4ff */
[----:B------:R-:W-:Y:S01]  /*1080*/  IADD3.X R13, PT, PT, R21, UR19, RZ, P1, !PT ;  /* 0x00000013150d7c10 */ /* 0x000fe20008ffe4ff */
[----:B--2---:R-:W-:-:S07]  /*1090*/  DADD R4, R4, R8 ;  /* 0x0000000004047229 */ /* 0x004fce0000000008 */
[----:B------:R0:W-:Y:S04]  /*10a0*/  STG.E.64 desc[UR10][R10.64], R4 ;  /* 0x000000040a007986 */ /* 0x0001e8000c101b0a */
[----:B------:R-:W2:Y:S04]  /*10b0*/  LDG.E.64 R2, desc[UR10][R12.64] ;  /* 0x0000000a0c027981 */ /* 0x000ea8000c1e1b00 */
[----:B------:R-:W2:Y:S01]  /*10c0*/  LDG.E.64 R6, desc[UR10][R6.64] ;  /* 0x0000000a06067981 */ /* 0x000ea2000c1e1b00 */
[----:B------:R-:W-:Y:S01]  /*10d0*/  IADD3 R8, P0, PT, R20, UR16, RZ ;  /* 0x0000001014087c10 */ /* 0x000fe2000ff1e0ff */
[----:B------:R-:W-:Y:S01]  /*10e0*/  UIADD3 UR5, UPT, UPT, UR5, 0x8, URZ ;  /* 0x0000000805057890 */ /* 0x000fe2000fffe0ff */
[----:B------:R-:W-:-:S02]  /*10f0*/  UMOV UR6, URZ ;  /* 0x000000ff00067c82 */ /* 0x000fc40008000000 */
[----:B------:R-:W-:Y:S01]  /*1100*/  IADD3.X R9, PT, PT, R21, UR17, RZ, P0, !PT ;  /* 0x0000001115097c10 */ /* 0x000fe200087fe4ff */
[----:B--2---:R-:W-:-:S07]  /*1110*/  DADD R2, R2, R6 ;  /* 0x0000000002027229 */ /* 0x004fce0000000006 */
[----:B------:R0:W-:Y:S04]  /*1120*/  STG.E.64 desc[UR10][R8.64], R2 ;  /* 0x0000000208007986 */ /* 0x0001e8000c101b0a */
.L_x_4:
[----:B------:R-:W-:-:S04]  /*1130*/  ISETP.NE.U32.AND P0, PT, RZ, UR7, PT ;  /* 0x00000007ff007c0c */ /* 0x000fc8000bf05070 */
[----:B------:R-:W-:-:S13]  /*1140*/  ISETP.NE.AND.EX P0, PT, RZ, RZ, PT, P0 ;  /* 0x000000ffff00720c */ /* 0x000fda0003f05300 */
[----:B------:R-:W-:Y:S05]  /*1150*/  @!P0 EXIT ;  /* 0x000000000000894d */ /* 0x000fea0003800000 */
[----:B------:R-:W-:Y:S01]  /*1160*/  UISETP.GE.U32.AND UP0, UPT, UR7, 0x4, UPT ;  /* 0x000000040700788c */ /* 0x000fe2000bf06070 */
[----:B------:R-:W2:Y:S03]  /*1170*/  LDCU.64 UR16, c[0x0][0x390] ;  /* 0x00007200ff1077ac */ /* 0x000ea60008000a00 */
[----:B------:R-:W-:Y:S01]  /*1180*/  UISETP.GE.U32.AND.EX UP0, UPT, URZ, URZ, UPT, UP0 ;  /* 0x000000ffff00728c */ /* 0x000fe2000bf06100 */
[----:B------:R-:W3:Y:S01]  /*1190*/  LDCU.128 UR20, c[0x0][0x380] ;  /* 0x00007000ff1477ac */ /* 0x000ee20008000c00 */
[----:B------:R-:W-:Y:S01]  /*11a0*/  ULOP3.LUT UR7, UR8, 0x2, URZ, 0xc0, !UPT ;  /* 0x0000000208077892 */ /* 0x000fe2000f8ec0ff */
[----:B------:R-:W-:-:S06]  /*11b0*/  UMOV UR4, URZ ;  /* 0x000000ff00047c82 */ /* 0x000fcc0008000000 */
[----:B------:R-:W-:Y:S05]  /*11c0*/  BRA.U !UP0, `(.L_x_5) ;  /* 0x00000005080c7547 */ /* 0x000fea000b800000 */
[----:B------:R-:W4:Y:S01]  /*11d0*/  LDCU.128 UR12, c[0x0][0x380] ;  /* 0x00007000ff0c77ac */ /* 0x000f220008000c00 */
[----:B0-----:R-:W-:Y:S02]  /*11e0*/  IMAD.U32 R2, RZ, RZ, UR5 ;  /* 0x00000005ff027e24 */ /* 0x001fe4000f8e00ff */
[----:B------:R-:W-:Y:S01]  /*11f0*/  IMAD.U32 R3, RZ, RZ, UR6 ;  /* 0x00000006ff037e24 */ /* 0x000fe2000f8e00ff */
[----:B------:R-:W1:Y:S01]  /*1200*/  LDCU.64 UR8, c[0x0][0x390] ;  /* 0x00007200ff0877ac */ /* 0x000e620008000a00 */
[----:B------:R-:W-:-:S04]  /*1210*/  IMAD.WIDE.U32 R2, R0, 0x2, R2 ;  /* 0x0000000200027825 */ /* 0x000fc800078e0002 */
[C---:B------:R-:W-:Y:S01]  /*1220*/  IMAD.SHL.U32 R10, R2.reuse, 0x8, RZ ;  /* 0x00000008020a7824 */ /* 0x040fe200078e00ff */
[----:B------:R-:W-:-:S04]  /*1230*/  SHF.L.U64.HI R9, R2, 0x3, R3 ;  /* 0x0000000302097819 */ /* 0x000fc80000010203 */
[C---:B----4-:R-:W-:Y:S02]  /*1240*/  IADD3 R4, P0, PT, R10.reuse, UR14, RZ ;  /* 0x0000000e0a047c10 */ /* 0x050fe4000ff1e0ff */
[----:B-1----:R-:W-:Y:S02]  /*1250*/  IADD3 R6, P1, PT, R10, UR8, RZ ;  /* 0x000000080a067c10 */ /* 0x002fe4000ff3e0ff */
[C---:B------:R-:W-:Y:S02]  /*1260*/  IADD3.X R5, PT, PT, R9.reuse, UR15, RZ, P0, !PT ;  /* 0x0000000f09057c10 */ /* 0x040fe400087fe4ff */
[----:B------:R-:W-:-:S04]  /*1270*/  IADD3.X R7, PT, PT, R9, UR9, RZ, P1, !PT ;  /* 0x0000000909077c10 */ /* 0x000fc80008ffe4ff */
[----:B------:R-:W4:Y:S04]  /*1280*/  LDG.E.64 R4, desc[UR10][R4.64] ;  /* 0x0000000a04047981 */ /* 0x000f28000c1e1b00 */
[----:B------:R-:W4:Y:S01]  /*1290*/  LDG.E.64 R6, desc[UR10][R6.64] ;  /* 0x0000000a06067981 */ /* 0x000f22000c1e1b00 */
        /* <DEDUP_REMOVED lines=12> */
[----:B----4-:R-:W-:-:S07]  /*1360*/  DADD R4, R4, R6 ;  /* 0x0000000004047229 */ /* 0x010fce0000000006 */
[----:B------:R0:W-:Y:S04]  /*1370*/  STG.E.64 desc[UR10][R10.64], R4 ;  /* 0x000000040a007986 */ /* 0x0001e8000c101b0a */
[----:B------:R-:W4:Y:S04]  /*1380*/  LDG.E.64 R6, desc[UR10][R12.64] ;  /* 0x0000000a0c067981 */ /* 0x000f28000c1e1b00 */
[----:B------:R-:W4:Y:S01]  /*1390*/  LDG.E.64 R8, desc[UR10][R8.64] ;  /* 0x0000000a08087981 */ /* 0x000f22000c1e1b00 */
[----:B------:R-:W-:Y:S01]  /*13a0*/  UIADD3 UR6, UPT, UPT, UR5, 0x2, URZ ;  /* 0x0000000205067890 */ /* 0x000fe2000fffe0ff */
[----:B------:R-:W-:-:S05]  /*13b0*/  IMAD.MOV.U32 R15, RZ, RZ, RZ ;  /* 0x000000ffff0f7224 */ /* 0x000fca00078e00ff */
[----:B------:R-:W-:-:S04]  /*13c0*/  IMAD.U32 R14, RZ, RZ, UR6 ;  /* 0x00000006ff0e7e24 */ /* 0x000fc8000f8e00ff */
[----:B------:R-:W-:-:S04]  /*13d0*/  IMAD.WIDE.U32 R14, R0, 0x2, R14 ;  /* 0x00000002000e7825 */ /* 0x000fc800078e000e */
[C---:B------:R-:W-:Y:S01]  /*13e0*/  IMAD.SHL.U32 R18, R14.reuse, 0x8, RZ ;  /* 0x000000080e127824 */ /* 0x040fe200078e00ff */
[----:B------:R-:W-:Y:S02]  /*13f0*/  SHF.L.U64.HI R3, R14, 0x3, R15 ;  /* 0x000000030e037819 */ /* 0x000fe4000001020f */
[----:B------:R-:W-:Y:S02]  /*1400*/  IADD3 R14, P0, PT, R16, UR12, RZ ;  /* 0x0000000c100e7c10 */ /* 0x000fe4000ff1e0ff */
[C---:B------:R-:W-:Y:S02]  /*1410*/  IADD3 R16, P1, PT, R18.reuse, UR14, RZ ;  /* 0x0000000e12107c10 */ /* 0x040fe4000ff3e0ff */
[----:B0-----:R-:W-:Y:S02]  /*1420*/  IADD3 R10, P2, PT, R18, UR8, RZ ;  /* 0x00000008120a7c10 */ /* 0x001fe4000ff5e0ff */
[----:B------:R-:W-:Y:S02]  /*1430*/  IADD3.X R15, PT, PT, R2, UR13, RZ, P0, !PT ;  /* 0x0000000d020f7c10 */ /* 0x000fe400087fe4ff */
[----:B------:R-:W-:-:S02]  /*1440*/  IADD3.X R17, PT, PT, R3, UR15, RZ, P1, !PT ;  /* 0x0000000f03117c10 */ /* 0x000fc40008ffe4ff */
        /* <DEDUP_REMOVED lines=17> */
[----:B----4-:R-:W-:-:S07]  /*1560*/  DADD R4, R4, R8 ;  /* 0x0000000004047229 */ /* 0x010fce0000000008 */
[----:B------:R4:W-:Y:S04]  /*1570*/  STG.E.64 desc[UR10][R12.64], R4 ;  /* 0x000000040c007986 */ /* 0x0009e8000c101b0a */
[----:B------:R-:W5:Y:S04]  /*1580*/  LDG.E.64 R2, desc[UR10][R18.64] ;  /* 0x0000000a12027981 */ /* 0x000f68000c1e1b00 */
[----:B------:R-:W5:Y:S01]  /*1590*/  LDG.E.64 R6, desc[UR10][R6.64] ;  /* 0x0000000a06067981 */ /* 0x000f62000c1e1b00 */
[----:B------:R-:W-:Y:S01]  /*15a0*/  IADD3 R8, P0, PT, R21, UR12, RZ ;  /* 0x0000000c15087c10 */ /* 0x000fe2000ff1e0ff */
[----:B------:R-:W-:Y:S01]  /*15b0*/  UIADD3 UR5, UPT, UPT, UR5, 0x4, URZ ;  /* 0x0000000405057890 */ /* 0x000fe2000fffe0ff */
[----:B------:R-:W-:-:S02]  /*15c0*/  UMOV UR6, URZ ;  /* 0x000000ff00067c82 */ /* 0x000fc40008000000 */
[----:B------:R-:W-:Y:S01]  /*15d0*/  IADD3.X R9, PT, PT, R20, UR13, RZ, P0, !PT ;  /* 0x0000000d14097c10 */ /* 0x000fe200087fe4ff */
[----:B-----5:R-:W-:-:S07]  /*15e0*/  DADD R2, R2, R6 ;  /* 0x0000000002027229 */ /* 0x020fce0000000006 */
[----:B------:R4:W-:Y:S04]  /*15f0*/  STG.E.64 desc[UR10][R8.64], R2 ;  /* 0x0000000208007986 */ /* 0x0009e8000c101b0a */
.L_x_5:
[----:B------:R-:W-:-:S04]  /*1600*/  ISETP.NE.U32.AND P0, PT, RZ, UR7, PT ;  /* 0x00000007ff007c0c */ /* 0x000fc8000bf05070 */
[----:B------:R-:W-:-:S13]  /*1610*/  ISETP.NE.AND.EX P0, PT, RZ, UR4, PT, P0 ;  /* 0x00000004ff007c0c */ /* 0x000fda000bf05300 */
[----:B--23--:R-:W-:Y:S05]  /*1620*/  @!P0 EXIT ;  /* 0x000000000000894d */ /* 0x00cfea0003800000 */
.L_x_6:
[----:B0-2-4-:R-:W-:Y:S02]  /*1630*/  IMAD.U32 R2, RZ, RZ, UR5 ;  /* 0x00000005ff027e24 */ /* 0x015fe4000f8e00ff */
[----:B------:R-:W-:Y:S02]  /*1640*/  IMAD.U32 R3, RZ, RZ, UR6 ;  /* 0x00000006ff037e24 */ /* 0x000fe4000f8e00ff */
[----:B------:R-:W-:-:S04]  /*1650*/  IMAD.WIDE.U32 R2, R0, 0x2, R2 ;  /* 0x0000000200027825 */ /* 0x000fc800078e0002 */
[C---:B------:R-:W-:Y:S01]  /*1660*/  IMAD.SHL.U32 R8, R2.reuse, 0x8, RZ ;  /* 0x0000000802087824 */ /* 0x040fe200078e00ff */
[----:B------:R-:W-:-:S04]  /*1670*/  SHF.L.U64.HI R9, R2, 0x3, R3 ;  /* 0x0000000302097819 */ /* 0x000fc80000010203 */
[C---:B------:R-:W-:Y:S02]  /*1680*/  IADD3 R4, P1, PT, R8.reuse, UR16, RZ ;  /* 0x0000001008047c10 */ /* 0x040fe4000ff3e0ff */
[----:B-1----:R-:W-:Y:S02]  /*1690*/  IADD3 R6, P0, PT, R8, UR22, RZ ;  /* 0x0000001608067c10 */ /* 0x002fe4000ff1e0ff */
[C---:B------:R-:W-:Y:S02]  /*16a0*/  IADD3.X R5, PT, PT, R9.reuse, UR17, RZ, P1, !PT ;  /* 0x0000001109057c10 */ /* 0x040fe40008ffe4ff */
[----:B------:R-:W-:-:S04]  /*16b0*/  IADD3.X R7, PT, PT, R9, UR23, RZ, P0, !PT ;  /* 0x0000001709077c10 */ /* 0x000fc800087fe4ff */
[----:B------:R-:W2:Y:S04]  /*16c0*/  LDG.E.64 R4, desc[UR10][R4.64] ;  /* 0x0000000a04047981 */ /* 0x000ea8000c1e1b00 */
[----:B------:R-:W2:Y:S01]  /*16d0*/  LDG.E.64 R2, desc[UR10][R6.64] ;  /* 0x0000000a06027981 */ /* 0x000ea2000c1e1b00 */
[----:B------:R-:W-:-:S04]  /*16e0*/  IADD3 R8, P0, PT, R8, UR20, RZ ;  /* 0x0000001408087c10 */ /* 0x000fc8000ff1e0ff */
[----:B------:R-:W-:Y:S01]  /*16f0*/  IADD3.X R9, PT, PT, R9, UR21, RZ, P0, !PT ;  /* 0x0000001509097c10 */ /* 0x000fe200087fe4ff */
[----:B------:R-:W-:-:S04]  /*1700*/  UIADD3 UR7, UP0, UPT, UR7, -0x1, URZ ;  /* 0xffffffff07077890 */ /* 0x000fc8000ff1e0ff */
[----:B------:R-:W-:Y:S02]  /*1710*/  UIADD3.X UR4, UPT, UPT, UR4, -0x1, URZ, UP0, !UPT ;  /* 0xffffffff04047890 */ /* 0x000fe400087fe4ff */
[----:B------:R-:W-:-:S04]  /*1720*/  UISETP.NE.U32.AND UP0, UPT, UR7, URZ, UPT ;  /* 0x000000ff0700728c */ /* 0x000fc8000bf05070 */
[----:B------:R-:W-:Y:S02]  /*1730*/  UISETP.NE.AND.EX UP0, UPT, UR4, URZ, UPT, UP0 ;  /* 0x000000ff0400728c */ /* 0x000fe4000bf05300 */
[----:B------:R-:W-:Y:S01]  /*1740*/  UIADD3 UR5, UPT, UPT, UR5, 0x1, URZ ;  /* 0x0000000105057890 */ /* 0x000fe2000fffe0ff */
[----:B------:R-:W-:Y:S01]  /*1750*/  UMOV UR6, URZ ;  /* 0x000000ff00067c82 */ /* 0x000fe20008000000 */
[----:B--2---:R-:W-:-:S07]  /*1760*/  DADD R2, R2, R4 ;  /* 0x0000000002027229 */ /* 0x004fce0000000004 */
[----:B------:R2:W-:Y:S01]  /*1770*/  STG.E.64 desc[UR10][R8.64], R2 ;  /* 0x0000000208007986 */ /* 0x0005e2000c101b0a */
[----:B------:R-:W-:Y:S05]  /*1780*/  BRA.U UP0, `(.L_x_6) ;  /* 0xfffffffd00a87547 */ /* 0x000fea000b83ffff */
[----:B------:R-:W-:Y:S05]  /*1790*/  EXIT ;  /* 0x000000000000794d */ /* 0x000fea0003800000 */
        .weak           $__internal_0_$__cuda_sm20_rem_u64
        .type           $__internal_0_$__cuda_sm20_rem_u64,@function
        .size           $__internal_0_$__cuda_sm20_rem_u64,(.L_x_18 - $__internal_0_$__cuda_sm20_rem_u64)
$__internal_0_$__cuda_sm20_rem_u64:
[----:B------:R-:W0:Y:S01]  /*17a0*/  LDCU.64 UR4, c[0x0][0x398] ;  /* 0x00007300ff0477ac */ /* 0x000e220008000a00 */
[----:B------:R-:W1:Y:S01]  /*17b0*/  LDC.64 R2, c[0x0][0x398] ;  /* 0x0000e600ff027b82 */ /* 0x000e620000000a00 */
[----:B0-----:R-:W0:Y:S08]  /*17c0*/  I2F.U64.RP R5, UR4 ;  /* 0x0000000400057d12 */ /* 0x001e300008309000 */
[----:B0-----:R-:W0:Y:S02]  /*17d0*/  MUFU.RCP R5, R5 ;  /* 0x0000000500057308 */ /* 0x001e240000001000 */
[----:B0-----:R-:W-:-:S06]  /*17e0*/  VIADD R6, R5, 0x1ffffffe ;  /* 0x1ffffffe05067836 */ /* 0x001fcc0000000000 */
[----:B------:R-:W1:Y:S02]  /*17f0*/  F2I.U64.TRUNC R6, R6 ;  /* 0x0000000600067311 */ /* 0x000e64000020d800 */
[----:B-1----:R-:W-:-:S04]  /*1800*/  IMAD.WIDE.U32 R8, R6, R2, RZ ;  /* 0x0000000206087225 */ /* 0x002fc800078e00ff */
[----:B------:R-:W-:Y:S01]  /*1810*/  IMAD R9, R6, R3, R9 ;  /* 0x0000000306097224 */ /* 0x000fe200078e0209 */
[----:B------:R-:W-:-:S03]  /*1820*/  IADD3 R11, P0, PT, RZ, -R8, RZ ;  /* 0x80000008ff0b7210 */ /* 0x000fc60007f1e0ff */
[----:B------:R-:W-:Y:S02]  /*1830*/  IMAD R9, R7, R2, R9 ;  /* 0x0000000207097224 */ /* 0x000fe400078e0209 */
[----:B------:R-:W-:-:S04]  /*1840*/  IMAD.HI.U32 R8, R6, R11, RZ ;  /* 0x0000000b06087227 */ /* 0x000fc800078e00ff */
[----:B------:R-:W-:Y:S02]  /*1850*/  IMAD.X R13, RZ, RZ, ~R9, P0 ;  /* 0x000000ffff0d7224 */ /* 0x000fe400000e0e09 */
[----:B------:R-:W-:Y:S02]  /*1860*/  IMAD.MOV.U32 R9, RZ, RZ, R6 ;  /* 0x000000ffff097224 */ /* 0x000fe400078e0006 */
[-C--:B------:R-:W-:Y:S02]  /*1870*/  IMAD R15, R7, R13.reuse, RZ ;  /* 0x0000000d070f7224 */ /* 0x080fe400078e02ff */
[----:B------:R-:W-:-:S04]  /*1880*/  IMAD.WIDE.U32 R8, P0, R6, R13, R8 ;  /* 0x0000000d06087225 */ /* 0x000fc80007800008 */
[----:B------:R-:W-:-:S04]  /*1890*/  IMAD.HI.U32 R5, R7, R13, RZ ;  /* 0x0000000d07057227 */ /* 0x000fc800078e00ff */
[----:B------:R-:W-:-:S04]  /*18a0*/  IMAD.HI.U32 R8, P1, R7, R11, R8 ;  /* 0x0000000b07087227 */ /* 0x000fc80007820008 */
[----:B------:R-:W-:Y:S01]  /*18b0*/  IMAD.X R5, R5, 0x1, R7, P0 ;  /* 0x0000000105057824 */ /* 0x000fe200000e0607 */
[----:B------:R-:W-:-:S04]  /*18c0*/  IADD3 R9, P2, PT, R15, R8, RZ ;  /* 0x000000080f097210 */ /* 0x000fc80007f5e0ff */
[----:B------:R-:W-:Y:S01]  /*18d0*/  IADD3.X R5, PT, PT, RZ, RZ, R5, P2, P1 ;  /* 0x000000ffff057210 */ /* 0x000fe200017e2405 */
[----:B------:R-:W-:-:S04]  /*18e0*/  IMAD.WIDE.U32 R6, R9, R2, RZ ;  /* 0x0000000209067225 */ /* 0x000fc800078e00ff */
[----:B------:R-:W-:Y:S01]  /*18f0*/  IMAD R7, R9, R3, R7 ;  /* 0x0000000309077224 */ /* 0x000fe200078e0207 */
[----:B------:R-:W-:-:S03]  /*1900*/  IADD3 R11, P0, PT, RZ, -R6, RZ ;  /* 0x80000006ff0b7210 */ /* 0x000fc60007f1e0ff */
[----:B------:R-:W-:Y:S02]  /*1910*/  IMAD R7, R5, R2, R7 ;  /* 0x0000000205077224 */ /* 0x000fe400078e0207 */
[----:B------:R-:W-:-:S04]  /*1920*/  IMAD.HI.U32 R8, R9, R11, RZ ;  /* 0x0000000b09087227 */ /* 0x000fc800078e00ff */
[----:B------:R-:W-:Y:S02]  /*1930*/  IMAD.X R6, RZ, RZ, ~R7, P0 ;  /* 0x000000ffff067224 */ /* 0x000fe400000e0e07 */
[----:B------:R-:W-:Y:S02]  /*1940*/  IMAD.MOV.U32 R7, RZ, RZ, RZ ;  /* 0x000000ffff077224 */ /* 0x000fe400078e00ff */
[----:B------:R-:W-:-:S04]  /*1950*/  IMAD.WIDE.U32 R8, P0, R9, R6, R8 ;  /* 0x0000000609087225 */ /* 0x000fc80007800008 */
[C---:B------:R-:W-:Y:S02]  /*1960*/  IMAD R10, R5.reuse, R6, RZ ;  /* 0x00000006050a7224 */ /* 0x040fe400078e02ff */
[----:B------:R-:W-:-:S04]  /*1970*/  IMAD.HI.U32 R9, P1, R5, R11, R8 ;  /* 0x0000000b05097227 */ /* 0x000fc80007820008 */
[----:B------:R-:W-:Y:S01]  /*1980*/  IMAD.HI.U32 R8, R5, R6, RZ ;  /* 0x0000000605087227 */ /* 0x000fe200078e00ff */
[----:B------:R-:W-:-:S03]  /*1990*/  IADD3 R9, P2, PT, R10, R9, RZ ;  /* 0x000000090a097210 */ /* 0x000fc60007f5e0ff */
[----:B------:R-:W-:Y:S02]  /*19a0*/  IMAD.X R5, R8, 0x1, R5, P0 ;  /* 0x0000000108057824 */ /* 0x000fe400000e0605 */
[----:B------:R-:W-:-:S03]  /*19b0*/  IMAD.HI.U32 R6, R9, R0, RZ ;  /* 0x0000000009067227 */ /* 0x000fc600078e00ff */
[----:B------:R-:W-:Y:S01]  /*19c0*/  IADD3.X R5, PT, PT, RZ, RZ, R5, P2, P1 ;  /* 0x000000ffff057210 */ /* 0x000fe200017e2405 */
[----:B------:R-:W-:-:S04]  /*19d0*/  IMAD.WIDE.U32 R6, RZ, R9, R6 ;  /* 0x00000009ff067225 */ /* 0x000fc800078e0006 */
[----:B------:R-:W-:-:S05]  /*19e0*/  IMAD.HI.U32 R5, P0, R5, R0, R6 ;  /* 0x0000000005057227 */ /* 0x000fca0007800006 */
[----:B------:R-:W-:Y:S01]  /*19f0*/  IADD3 R9, P1, PT, RZ, R5, RZ ;  /* 0x00000005ff097210 */ /* 0x000fe20007f3e0ff */
[----:B------:R-:W-:-:S04]  /*1a00*/  IMAD.X R5, RZ, RZ, RZ, P0 ;  /* 0x000000ffff057224 */ /* 0x000fc800000e06ff */
[----:B------:R-:W-:-:S04]  /*1a10*/  IMAD.WIDE.U32 R6, R9, R2, RZ ;  /* 0x0000000209067225 */ /* 0x000fc800078e00ff */
[----:B------:R-:W-:Y:S01]  /*1a20*/  IMAD.X R5, RZ, RZ, R5, P1 ;  /* 0x000000ffff057224 */ /* 0x000fe200008e0605 */
[----:B------:R-:W-:Y:S01]  /*1a30*/  IADD3 R11, P1, PT, -R6, R0, RZ ;  /* 0x00000000060b7210 */ /* 0x000fe20007f3e1ff */
[----:B------:R-:W-:-:S03]  /*1a40*/  IMAD R9, R9, R3, R7 ;  /* 0x0000000309097224 */ /* 0x000fc600078e0207 */
[-C--:B------:R-:W-:Y:S01]  /*1a50*/  ISETP.GE.U32.AND P0, PT, R11, R2.reuse, PT ;  /* 0x000000020b00720c */ /* 0x080fe20003f06070 */
[----:B------:R-:W-:-:S04]  /*1a60*/  IMAD R5, R5, R2, R9 ;  /* 0x0000000205057224 */ /* 0x000fc800078e0209 */
[----:B------:R-:W-:Y:S01]  /*1a70*/  IMAD.X R6, RZ, RZ, ~R5, P1 ;  /* 0x000000ffff067224 */ /* 0x000fe200008e0e05 */
[----:B------:R-:W-:-:S04]  /*1a80*/  IADD3 R7, P1, PT, R11, -R2, RZ ;  /* 0x800000020b077210 */ /* 0x000fc80007f3e0ff */
[C---:B------:R-:W-:Y:S01]  /*1a90*/  ISETP.GE.U32.AND.EX P0, PT, R6.reuse, R3, PT, P0 ;  /* 0x000000030600720c */ /* 0x040fe20003f06100 */
[----:B------:R-:W-:Y:S01]  /*1aa0*/  IMAD.X R8, R6, 0x1, ~R3, P1 ;  /* 0x0000000106087824 */ /* 0x000fe200008e0e03 */
[----:B------:R-:W-:Y:S02]  /*1ab0*/  ISETP.NE.U32.AND P1, PT, R2, RZ, PT ;  /* 0x000000ff0200720c */ /* 0x000fe40003f25070 */
[----:B------:R-:W-:Y:S02]  /*1ac0*/  SEL R7, R7, R11, P0 ;  /* 0x0000000b07077207 */ /* 0x000fe40000000000 */
[----:B------:R-:W-:Y:S02]  /*1ad0*/  SEL R8, R8, R6, P0 ;  /* 0x0000000608087207 */ /* 0x000fe40000000000 */
[CC--:B------:R-:W-:Y:S02]  /*1ae0*/  ISETP.GE.U32.AND P0, PT, R7.reuse, R2.reuse, PT ;  /* 0x000000020700720c */ /* 0x0c0fe40003f06070 */
[----:B------:R-:W-:-:S02]  /*1af0*/  IADD3 R5, P2, PT, R7, -R2, RZ ;  /* 0x8000000207057210 */ /* 0x000fc40007f5e0ff */
[C---:B------:R-:W-:Y:S02]  /*1b00*/  ISETP.GE.U32.AND.EX P0, PT, R8.reuse, R3, PT, P0 ;  /* 0x000000030800720c */ /* 0x040fe40003f06100 */
[----:B------:R-:W-:Y:S01]  /*1b10*/  ISETP.NE.AND.EX P1, PT, R3, RZ, PT, P1 ;  /* 0x000000ff0300720c */ /* 0x000fe20003f25310 */
[----:B------:R-:W-:Y:S01]  /*1b20*/  IMAD.X R6, R8, 0x1, ~R3, P2 ;  /* 0x0000000108067824 */ /* 0x000fe200010e0e03 */
[----:B------:R-:W-:Y:S01]  /*1b30*/  SEL R2, R5, R7, P0 ;  /* 0x0000000705027207 */ /* 0x000fe20000000000 */
[----:B------:R-:W-:-:S03]  /*1b40*/  IMAD.MOV.U32 R5, RZ, RZ, 0x0 ;  /* 0x00000000ff057424 */ /* 0x000fc600078e00ff */
[----:B------:R-:W-:Y:S02]  /*1b50*/  SEL R3, R6, R8, P0 ;  /* 0x0000000806037207 */ /* 0x000fe40000000000 */
[----:B------:R-:W-:Y:S02]  /*1b60*/  SEL R2, R2, 0xffffffff, P1 ;  /* 0xffffffff02027807 */ /* 0x000fe40000800000 */
[----:B------:R-:W-:Y:S01]  /*1b70*/  SEL R3, R3, 0xffffffff, P1 ;  /* 0xffffffff03037807 */ /* 0x000fe20000800000 */
[----:B------:R-:W-:Y:S06]  /*1b80*/  RET.REL.NODEC R4 `(_Z17diffVecMultiTest4PdS_S_y) ;  /* 0xffffffe4041c7950 */ /* 0x000fec0003c3ffff */
.L_x_7:
[----:B------:R-:W-:-:S00]  /*1b90*/  BRA `(.L_x_7) ;  /* 0xfffffffc00fc7947 */ /* 0x000fc0000383ffff */
[----:B------:R-:W-:-:S00]  /*1ba0*/  NOP ;  /* 0x0000000000007918 */ /* 0x000fc00000000000 */
        /* <DEDUP_REMOVED lines=13> */
.L_x_18:


//--------------------- .text._Z17diffVecMultiTest3PdS_S_ --------------------------
	.section	.text._Z17diffVecMultiTest3PdS_S_,"ax",@progbits
	.align	128
        .global         _Z17diffVecMultiTest3PdS_S_
        .type           _Z17diffVecMultiTest3PdS_S_,@function
        .size           _Z17diffVecMultiTest3PdS_S_,(.L_x_20 - _Z17diffVecMultiTest3PdS_S_)
        .other          _Z17diffVecMultiTest3PdS_S_,@"STO_CUDA_ENTRY STV_DEFAULT"
_Z17diffVecMultiTest3PdS_S_:
.text._Z17diffVecMultiTest3PdS_S_:
[----:B------:R-:W-:Y:S01]  /*0000*/  LDC R1, c[0x0][0x37c] ;  /* 0x0000df00ff017b82 */ /* 0x000fe20000000800 */
[----:B------:R-:W0:Y:S07]  /*0010*/  S2R R3, SR_TID.X ;  /* 0x0000000000037919 */ /* 0x000e2e0000002100 */
[----:B------:R-:W0:Y:S08]  /*0020*/  S2UR UR4, SR_CTAID.X ;  /* 0x00000000000479c3 */ /* 0x000e300000002500 */
[----:B------:R-:W0:Y:S02]  /*0030*/  LDC R0, c[0x0][0x360] ;  /* 0x0000d800ff007b82 */ /* 0x000e240000000800 */
[----:B0-----:R-:W-:-:S05]  /*0040*/  IMAD R0, R0, UR4, R3 ;  /* 0x0000000400007c24 */ /* 0x001fca000f8e0203 */
[----:B------:R-:W-:-:S13]  /*0050*/  LOP3.LUT P0, RZ, R0, 0x3, RZ, 0xc0, !PT ;  /* 0x0000000300ff7812 */ /* 0x000fda000780c0ff */
[----:B------:R-:W-:Y:S05]  /*0060*/  @P0 EXIT ;  /* 0x000000000000094d */ /* 0x000fea0003800000 */
[----:B------:R-:W0:Y:S01]  /*0070*/  LDCU.128 UR8, c[0x0][0x380] ;  /* 0x00007000ff0877ac */ /* 0x000e220008000c00 */
[----:B------:R-:W-:Y:S01]  /*0080*/  IMAD.SHL.U32 R2, R0, 0x10, RZ ;  /* 0x0000001000027824 */ /* 0x000fe200078e00ff */
[----:B------:R-:W-:Y:S01]  /*0090*/  SHF.R.U32.HI R0, RZ, 0x1c, R0 ;  /* 0x0000001cff007819 */ /* 0x000fe20000011600 */
[----:B------:R-:W1:Y:S01]  /*00a0*/  LDCU.64 UR6, c[0x0][0x390] ;  /* 0x00007200ff0677ac */ /* 0x000e620008000a00 */
[----:B------:R-:W2:Y:S02]  /*00b0*/  LDCU.64 UR4, c[0x0][0x358] ;  /* 0x00006b00ff0477ac */ /* 0x000ea40008000a00 */
[C---:B0-----:R-:W-:Y:S02]  /*00c0*/  IADD3 R6, P0, PT, R2.reuse, UR10, RZ ;  /* 0x0000000a02067c10 */ /* 0x041fe4000ff1e0ff */
[----:B-1----:R-:W-:Y:S02]  /*00d0*/  IADD3 R4, P1, PT, R2, UR6, RZ ;  /* 0x0000000602047c10 */ /* 0x002fe4000ff3e0ff */
[----:B------:R-:W-:-:S02]  /*00e0*/  IADD3.X R7, PT, PT, R0, UR11, RZ, P0, !PT ;  /* 0x0000000b00077c10 */ /* 0x000fc400087fe4ff */
[----:B------:R-:W-:-:S03]  /*00f0*/  IADD3.X R5, PT, PT, R0, UR7, RZ, P1, !PT ;  /* 0x0000000700057c10 */ /* 0x000fc60008ffe4ff */
[----:B--2---:R-:W2:Y:S04]  /*0100*/  LDG.E.64 R8, desc[UR4][R6.64] ;  /* 0x0000000406087981 */ /* 0x004ea8000c1e1b00 */
[----:B------:R-:W2:Y:S01]  /*0110*/  LDG.E.64 R10, desc[UR4][R4.64] ;  /* 0x00000004040a7981 */ /* 0x000ea2000c1e1b00 */
[----:B------:R-:W-:-:S04]  /*0120*/  IADD3 R2, P0, PT, R2, UR8, RZ ;  /* 0x0000000802027c10 */ /* 0x000fc8000ff1e0ff */
[----:B------:R-:W-:Y:S01]  /*0130*/  IADD3.X R3, PT, PT, R0, UR9, RZ, P0, !PT ;  /* 0x0000000900037c10 */ /* 0x000fe200087fe4ff */
[----:B--2---:R-:W-:-:S07]  /*0140*/  DADD R8, R8, R10 ;  /* 0x0000000008087229 */ /* 0x004fce000000000a */
        /* <DEDUP_REMOVED lines=20> */
[----:B------:R-:W-:Y:S04]  /*0290*/  STG.E.64 desc[UR4][R2.64+0x28], R10 ;  /* 0x0000280a02007986 */ /* 0x000fe8000c101b04 */
[----:B--2---:R-:W2:Y:S04]  /*02a0*/  LDG.E.64 R12, desc[UR4][R6.64+0x30] ;  /* 0x00003004060c7981 */ /* 0x004ea8000c1e1b00 */
[----:B------:R-:W2:Y:S02]  /*02b0*/  LDG.E.64 R16, desc[UR4][R4.64+0x30] ;  /* 0x0000300404107981 */ /* 0x000ea4000c1e1b00 */
[----:B--2---:R-:W-:-:S07]  /*02c0*/  DADD R12, R12, R16 ;  /* 0x000000000c0c7229 */ /* 0x004fce0000000010 */
[----:B------:R-:W-:Y:S04]  /*02d0*/  STG.E.64 desc[UR4][R2.64+0x30], R12 ;  /* 0x0000300c02007986 */ /* 0x000fe8000c101b04 */
[----:B---3--:R-:W2:Y:S04]  /*02e0*/  LDG.E.64 R14, desc[UR4][R6.64+0x38] ;  /* 0x00003804060e7981 */ /* 0x008ea8000c1e1b00 */
[----:B------:R-:W2:Y:S02]  /*02f0*/  LDG.E.64 R16, desc[UR4][R4.64+0x38] ;  /* 0x0000380404107981 */ /* 0x000ea4000c1e1b00 */
[----:B--2---:R-:W-:-:S07]  /*0300*/  DADD R14, R14, R16 ;  /* 0x000000000e0e7229 */ /* 0x004fce0000000010 */
[----:B------:R-:W-:Y:S01]  /*0310*/  STG.E.64 desc[UR4][R2.64+0x38], R14 ;  /* 0x0000380e02007986 */ /* 0x000fe2000c101b04 */
[----:B------:R-:W-:Y:S05]  /*0320*/  EXIT ;  /* 0x000000000000794d */ /* 0x000fea0003800000 */
.L_x_8:
        /* <DEDUP_REMOVED lines=13> */
.L_x_20:


//--------------------- .text._Z17diffVecMultiTest2PdS_S_ --------------------------
	.section	.text._Z17diffVecMultiTest2PdS_S_,"ax",@progbits
	.align	128
        .global         _Z17diffVecMultiTest2PdS_S_
        .type           _Z17diffVecMultiTest2PdS_S_,@function
        .size           _Z17diffVecMultiTest2PdS_S_,(.L_x_21 - _Z17diffVecMultiTest2PdS_S_)
        .other          _Z17diffVecMultiTest2PdS_S_,@"STO_CUDA_ENTRY STV_DEFAULT"
_Z17diffVecMultiTest2PdS_S_:
.text._Z17diffVecMultiTest2PdS_S_:
[----:B------:R-:W-:Y:S01]  /*0000*/  LDC R1, c[0x0][0x37c] ;  /* 0x0000df00ff017b82 */ /* 0x000fe20000000800 */
[----:B------:R-:W0:Y:S07]  /*0010*/  S2R R3, SR_TID.X ;  /* 0x0000000000037919 */ /* 0x000e2e0000002100 */
[----:B------:R-:W0:Y:S08]  /*0020*/  S2UR UR4, SR_CTAID.X ;  /* 0x00000000000479c3 */ /* 0x000e300000002500 */
[----:B------:R-:W0:Y:S02]  /*0030*/  LDC R0, c[0x0][0x360] ;  /* 0x0000d800ff007b82 */ /* 0x000e240000000800 */
[----:B0-----:R-:W-:-:S05]  /*0040*/  IMAD R0, R0, UR4, R3 ;  /* 0x0000000400007c24 */ /* 0x001fca000f8e0203 */
[----:B------:R-:W-:-:S04]  /*0050*/  LOP3.LUT R2, R0, 0x1, RZ, 0xc0, !PT ;  /* 0x0000000100027812 */ /* 0x000fc800078ec0ff */
[----:B------:R-:W-:-:S13]  /*0060*/  ISETP.NE.U32.AND P0, PT, R2, 0x1, PT ;  /* 0x000000010200780c */ /* 0x000fda0003f05070 */
[----:B------:R-:W-:Y:S05]  /*0070*/  @!P0 EXIT ;  /* 0x000000000000894d */ /* 0x000fea0003800000 */
        /* <DEDUP_REMOVED lines=14> */
[----:B------:R-:W-:Y:S04]  /*0160*/  STG.E.64 desc[UR4][R2.64], R8 ;  /* 0x0000000802007986 */ /* 0x000fe8000c101b04 */
[----:B------:R-:W2:Y:S04]  /*0170*/  LDG.E.64 R10, desc[UR4][R6.64+0x8] ;  /* 0x00000804060a7981 */ /* 0x000ea8000c1e1b00 */
[----:B------:R-:W2:Y:S02]  /*0180*/  LDG.E.64 R12, desc[UR4][R4.64+0x8] ;  /* 0x00000804040c7981 */ /* 0x000ea4000c1e1b00 */
        /* <DEDUP_REMOVED lines=9> */
[----:B------:R-:W-:Y:S01]  /*0220*/  STG.E.64 desc[UR4][R2.64+0x18], R14 ;  /* 0x0000180e02007986 */ /* 0x000fe2000c101b04 */
[----:B------:R-:W-:Y:S05]  /*0230*/  EXIT ;  /* 0x000000000000794d */ /* 0x000fea0003800000 */
.L_x_9:
        /* <DEDUP_REMOVED lines=12> */
.L_x_21:


//--------------------- .text._Z17diffVecMultiTest1PdS_S_ --------------------------
	.section	.text._Z17diffVecMultiTest1PdS_S_,"ax",@progbits
	.align	128
        .global         _Z17diffVecMultiTest1PdS_S_
        .type           _Z17diffVecMultiTest1PdS_S_,@function
        .size           _Z17diffVecMultiTest1PdS_S_,(.L_x_22 - _Z17diffVecMultiTest1PdS_S_)
        .other          _Z17diffVecMultiTest1PdS_S_,@"STO_CUDA_ENTRY STV_DEFAULT"
_Z17diffVecMultiTest1PdS_S_:
.text._Z17diffVecMultiTest1PdS_S_:
[----:B------:R-:W-:Y:S01]  /*0000*/  LDC R1, c[0x0][0x37c] ;  /* 0x0000df00ff017b82 */ /* 0x000fe20000000800 */
[----:B------:R-:W0:Y:S07]  /*0010*/  S2R R0, SR_TID.X ;  /* 0x0000000000007919 */ /* 0x000e2e0000002100 */
[----:B------:R-:W0:Y:S01]  /*0020*/  S2UR UR6, SR_CTAID.X ;  /* 0x00000000000679c3 */ /* 0x000e220000002500 */
[----:B------:R-:W1:Y:S07]  /*0030*/  LDCU.64 UR4, c[0x0][0x358] ;  /* 0x00006b00ff0477ac */ /* 0x000e6e0008000a00 */
[----:B------:R-:W0:Y:S08]  /*0040*/  LDC R13, c[0x0][0x360] ;  /* 0x0000d800ff0d7b82 */ /* 0x000e300000000800 */
[----:B------:R-:W2:Y:S08]  /*0050*/  LDC.64 R2, c[0x0][0x388] ;  /* 0x0000e200ff027b82 */ /* 0x000eb00000000a00 */
[----:B------:R-:W3:Y:S01]  /*0060*/  LDC.64 R6, c[0x0][0x390] ;  /* 0x0000e400ff067b82 */ /* 0x000ee20000000a00 */
[----:B0-----:R-:W-:-:S07]  /*0070*/  IMAD R13, R13, UR6, R0 ;  /* 0x000000060d0d7c24 */ /* 0x001fce000f8e0200 */
[----:B------:R-:W0:Y:S01]  /*0080*/  LDC.64 R10, c[0x0][0x380] ;  /* 0x0000e000ff0a7b82 */ /* 0x000e220000000a00 */
[----:B--2---:R-:W-:-:S05]  /*0090*/  IMAD.WIDE.U32 R2, R13, 0x10, R2 ;  /* 0x000000100d027825 */ /* 0x004fca00078e0002 */
[----:B-1----:R-:W2:Y:S01]  /*00a0*/  LDG.E.64 R4, desc[UR4][R2.64] ;  /* 0x0000000402047981 */ /* 0x002ea2000c1e1b00 */
[----:B---3--:R-:W-:-:S05]  /*00b0*/  IMAD.WIDE.U32 R6, R13, 0x10, R6 ;  /* 0x000000100d067825 */ /* 0x008fca00078e0006 */
[----:B------:R-:W2:Y:S02]  /*00c0*/  LDG.E.64 R8, desc[UR4][R6.64] ;  /* 0x0000000406087981 */ /* 0x000ea4000c1e1b00 */
[----:B--2---:R-:W-:Y:S01]  /*00d0*/  DADD R4, R4, R8 ;  /* 0x0000000004047229 */ /* 0x004fe20000000008 */
[----:B0-----:R-:W-:-:S06]  /*00e0*/  IMAD.WIDE.U32 R8, R13, 0x10, R10 ;  /* 0x000000100d087825 */ /* 0x001fcc00078e000a */
[----:B------:R-:W-:Y:S04]  /*00f0*/  STG.E.64 desc[UR4][R8.64], R4 ;  /* 0x0000000408007986 */ /* 0x000fe8000c101b04 */
[----:B------:R-:W2:Y:S04]  /*0100*/  LDG.E.64 R10, desc[UR4][R2.64+0x8] ;  /* 0x00000804020a7981 */ /* 0x000ea8000c1e1b00 */
[----:B------:R-:W2:Y:S02]  /*0110*/  LDG.E.64 R12, desc[UR4][R6.64+0x8] ;  /* 0x00000804060c7981 */ /* 0x000ea4000c1e1b00 */
[----:B--2---:R-:W-:-:S07]  /*0120*/  DADD R10, R10, R12 ;  /* 0x000000000a0a7229 */ /* 0x004fce000000000c */
[----:B------:R-:W-:Y:S01]  /*0130*/  STG.E.64 desc[UR4][R8.64+0x8], R10 ;  /* 0x0000080a08007986 */ /* 0x000fe2000c101b04 */
[----:B------:R-:W-:Y:S05]  /*0140*/  EXIT ;  /* 0x000000000000794d */ /* 0x000fea0003800000 */
.L_x_10:
        /* <DEDUP_REMOVED lines=11> */
.L_x_22:


//--------------------- .text._Z24discreteVecMultiTestCondPdS_S_ --------------------------
	.section	.text._Z24discreteVecMultiTestCondPdS_S_,"ax",@progbits
	.align	128
        .global         _Z24discreteVecMultiTestCondPdS_S_
        .type           _Z24discreteVecMultiTestCondPdS_S_,@function
        .size           _Z24discreteVecMultiTestCondPdS_S_,(.L_x_23 - _Z24discreteVecMultiTestCondPdS_S_)
        .other          _Z24discreteVecMultiTestCondPdS_S_,@"STO_CUDA_ENTRY STV_DEFAULT"
_Z24discreteVecMultiTestCondPdS_S_:
.text._Z24discreteVecMultiTestCondPdS_S_:
[----:B------:R-:W-:Y:S01]  /*0000*/  LDC R1, c[0x0][0x37c] ;  /* 0x0000df00ff017b82 */ /* 0x000fe20000000800 */
[----:B------:R-:W0:Y:S07]  /*0010*/  S2R R0, SR_TID.X ;  /* 0x0000000000007919 */ /* 0x000e2e0000002100 */
[----:B------:R-:W0:Y:S01]  /*0020*/  S2UR UR4, SR_CTAID.X ;  /* 0x00000000000479c3 */ /* 0x000e220000002500 */
[----:B------:R-:W-:Y:S07]  /*0030*/  BSSY.RECONVERGENT B0, `(.L_x_11) ;  /* 0x000003a000007945 */ /* 0x000fee0003800200 */
[----:B------:R-:W0:Y:S02]  /*0040*/  LDC R15, c[0x0][0x360] ;  /* 0x0000d800ff0f7b82 */ /* 0x000e240000000800 */
[----:B0-----:R-:W-:Y:S01]  /*0050*/  IMAD R15, R15, UR4, R0 ;  /* 0x000000040f0f7c24 */ /* 0x001fe2000f8e0200 */
[----:B------:R-:W0:Y:S03]  /*0060*/  LDCU.64 UR4, c[0x0][0x358] ;  /* 0x00006b00ff0477ac */ /* 0x000e260008000a00 */
[C---:B------:R-:W-:Y:S01]  /*0070*/  IMAD.WIDE.U32 R2, R15.reuse, 0x2, RZ ;  /* 0x000000020f027825 */ /* 0x040fe200078e00ff */
[----:B------:R-:W-:-:S04]  /*0080*/  LOP3.LUT R0, R15, 0x1, RZ, 0xc0, !PT ;  /* 0x000000010f007812 */ /* 0x000fc800078ec0ff */
[----:B------:R-:W-:-:S13]  /*0090*/  ISETP.NE.U32.AND P0, PT, R0, 0x1, PT ;  /* 0x000000010000780c */ /* 0x000fda0003f05070 */
[----:B0-----:R-:W-:Y:S05]  /*00a0*/  @!P0 BRA `(.L_x_12) ;  /* 0x0000000000548947 */ /* 0x001fea0003800000 */
[----:B------:R-:W0:Y:S08]  /*00b0*/  LDC.64 R4, c[0x0][0x388] ;  /* 0x0000e200ff047b82 */ /* 0x000e300000000a00 */
[----:B------:R-:W1:Y:S08]  /*00c0*/  LDC.64 R8, c[0x0][0x390] ;  /* 0x0000e400ff087b82 */ /* 0x000e700000000a00 */
[----:B------:R-:W2:Y:S01]  /*00d0*/  LDC.64 R12, c[0x0][0x380] ;  /* 0x0000e000ff0c7b82 */ /* 0x000ea20000000a00 */
[----:B0-----:R-:W-:-:S05]  /*00e0*/  IMAD.WIDE.U32 R4, R15, 0x10, R4 ;  /* 0x000000100f047825 */ /* 0x001fca00078e0004 */
[----:B------:R-:W3:Y:S01]  /*00f0*/  LDG.E.64 R6, desc[UR4][R4.64] ;  /* 0x0000000404067981 */ /* 0x000ee2000c1e1b00 */
[----:B-1----:R-:W-:-:S05]  /*0100*/  IMAD.WIDE.U32 R8, R15, 0x10, R8 ;  /* 0x000000100f087825 */ /* 0x002fca00078e0008 */
[----:B------:R-:W3:Y:S02]  /*0110*/  LDG.E.64 R10, desc[UR4][R8.64] ;  /* 0x00000004080a7981 */ /* 0x000ee4000c1e1b00 */
[----:B---3--:R-:W-:Y:S01]  /*0120*/  DADD R6, R6, R10 ;  /* 0x0000000006067229 */ /* 0x008fe2000000000a */
[----:B--2---:R-:W-:-:S06]  /*0130*/  IMAD.WIDE.U32 R10, R15, 0x10, R12 ;  /* 0x000000100f0a7825 */ /* 0x004fcc00078e000c */
[----:B------:R1:W-:Y:S04]  /*0140*/  STG.E.64 desc[UR4][R10.64], R6 ;  /* 0x000000060a007986 */ /* 0x0003e8000c101b04 */
[----:B------:R-:W2:Y:S04]  /*0150*/  LDG.E.64 R12, desc[UR4][R4.64+0x8] ;  /* 0x00000804040c7981 */ /* 0x000ea8000c1e1b00 */
[----:B------:R-:W2:Y:S02]  /*0160*/  LDG.E.64 R14, desc[UR4][R8.64+0x8] ;  /* 0x00000804080e7981 */ /* 0x000ea4000c1e1b00 */
[----:B--2---:R-:W-:-:S07]  /*0170*/  DADD R12, R12, R14 ;  /* 0x000000000c0c7229 */ /* 0x004fce000000000e */
[----:B------:R1:W-:Y:S04]  /*0180*/  STG.E.64 desc[UR4][R10.64+0x8], R12 ;  /* 0x0000080c0a007986 */ /* 0x0003e8000c101b04 */
[----:B------:R-:W2:Y:S04]  /*0190*/  LDG.E.64 R14, desc[UR4][R4.64+0x10] ;  /* 0x00001004040e7981 */ /* 0x000ea8000c1e1b00 */
[----:B------:R-:W2:Y:S01]  /*01a0*/  LDG.E.64 R16, desc[UR4][R8.64+0x10] ;  /* 0x0000100408107981 */ /* 0x000ea2000c1e1b00 */
[----:B------:R-:W-:-:S05]  /*01b0*/  IADD3 R0, P0, PT, R2, 0x3, RZ ;  /* 0x0000000302007810 */ /* 0x000fca0007f1e0ff */
[----:B------:R-:W-:Y:S01]  /*01c0*/  IMAD.X R3, RZ, RZ, R3, P0 ;  /* 0x000000ffff037224 */ /* 0x000fe200000e0603 */
[----:B--2---:R-:W-:-:S07]  /*01d0*/  DADD R14, R14, R16 ;  /* 0x000000000e0e7229 */ /* 0x004fce0000000010 */
[----:B------:R1:W-:Y:S01]  /*01e0*/  STG.E.64 desc[UR4][R10.64+0x10], R14 ;  /* 0x0000100e0a007986 */ /* 0x0003e2000c101b04 */
[----:B------:R-:W-:Y:S05]  /*01f0*/  BRA `(.L_x_13) ;  /* 0x0000000000747947 */ /* 0x000fea0003800000 */
.L_x_12:
[----:B------:R-:W0:Y:S01]  /*0200*/  LDCU.64 UR6, c[0x0][0x390] ;  /* 0x00007200ff0677ac */ /* 0x000e220008000a00 */
[----:B------:R-:W-:Y:S01]  /*0210*/  IMAD.WIDE.U32 R8, R15, 0x10, RZ ;  /* 0x000000100f087825 */ /* 0x000fe200078e00ff */
[----:B------:R-:W1:Y:S02]  /*0220*/  LDCU.128 UR8, c[0x0][0x380] ;  /* 0x00007000ff0877ac */ /* 0x000e640008000c00 */
[C---:B0-----:R-:W-:Y:S02]  /*0230*/  IADD3 R6, P1, PT, -R8.reuse, UR6, RZ ;  /* 0x0000000608067c10 */ /* 0x041fe4000ff3e1ff */
[----:B-1----:R-:W-:Y:S02]  /*0240*/  IADD3 R4, P0, PT, -R8, UR10, RZ ;  /* 0x0000000a08047c10 */ /* 0x002fe4000ff1e1ff */
[C---:B------:R-:W-:Y:S02]  /*0250*/  IADD3.X R7, PT, PT, ~R9.reuse, UR7, RZ, P1, !PT ;  /* 0x0000000709077c10 */ /* 0x040fe40008ffe5ff */
[----:B------:R-:W-:-:S02]  /*0260*/  IADD3.X R0, PT, PT, ~R9, UR11, RZ, P0, !PT ;  /* 0x0000000b09007c10 */ /* 0x000fc400087fe5ff */
[----:B------:R-:W-:Y:S02]  /*0270*/  IADD3 R4, P0, PT, R4, 0x10000000, RZ ;  /* 0x1000000004047810 */ /* 0x000fe40007f1e0ff */
[----:B------:R-:W-:-:S03]  /*0280*/  IADD3 R6, P1, PT, R6, 0x10000000, RZ ;  /* 0x1000000006067810 */ /* 0x000fc60007f3e0ff */
[----:B------:R-:W-:Y:S02]  /*0290*/  IMAD.X R5, RZ, RZ, R0, P0 ;  /* 0x000000ffff057224 */ /* 0x000fe400000e0600 */
[----:B------:R-:W-:-:S03]  /*02a0*/  IMAD.X R7, RZ, RZ, R7, P1 ;  /* 0x000000ffff077224 */ /* 0x000fc600008e0607 */
[----:B------:R-:W2:Y:S04]  /*02b0*/  LDG.E.64 R10, desc[UR4][R4.64+0x8] ;  /* 0x00000804040a7981 */ /* 0x000ea8000c1e1b00 */
[----:B------:R-:W2:Y:S01]  /*02c0*/  LDG.E.64 R12, desc[UR4][R6.64+0x8] ;  /* 0x00000804060c7981 */ /* 0x000ea2000c1e1b00 */
[----:B------:R-:W-:-:S04]  /*02d0*/  IADD3 R16, P0, PT, -R8, UR8, RZ ;  /* 0x0000000808107c10 */ /* 0x000fc8000ff1e1ff */
[----:B------:R-:W-:Y:S02]  /*02e0*/  IADD3.X R8, PT, PT, ~R9, UR9, RZ, P0, !PT ;  /* 0x0000000909087c10 */ /* 0x000fe400087fe5ff */
[----:B------:R-:W-:-:S05]  /*02f0*/  IADD3 R16, P0, PT, R16, 0x10000000, RZ ;  /* 0x1000000010107810 */ /* 0x000fca0007f1e0ff */
[----:B------:R-:W-:Y:S01]  /*0300*/  IMAD.X R17, RZ, RZ, R8, P0 ;  /* 0x000000ffff117224 */ /* 0x000fe200000e0608 */
[----:B--2---:R-:W-:-:S07]  /*0310*/  DADD R10, R10, R12 ;  /* 0x000000000a0a7229 */ /* 0x004fce000000000c */
[----:B------:R0:W-:Y:S04]  /*0320*/  STG.E.64 desc[UR4][R16.64+0x8], R10 ;  /* 0x0000080a10007986 */ /* 0x0001e8000c101b04 */
[----:B------:R-:W2:Y:S04]  /*0330*/  LDG.E.64 R8, desc[UR4][R4.64] ;  /* 0x0000000404087981 */ /* 0x000ea8000c1e1b00 */
[----:B------:R-:W2:Y:S02]  /*0340*/  LDG.E.64 R12, desc[UR4][R6.64] ;  /* 0x00000004060c7981 */ /* 0x000ea4000c1e1b00 */
[----:B--2---:R-:W-:-:S07]  /*0350*/  DADD R8, R8, R12 ;  /* 0x0000000008087229 */ /* 0x004fce000000000c */
[----:B------:R0:W-:Y:S04]  /*0360*/  STG.E.64 desc[UR4][R16.64], R8 ;  /* 0x0000000810007986 */ /* 0x0001e8000c101b04 */
[----:B------:R-:W2:Y:S04]  /*0370*/  LDG.E.64 R12, desc[UR4][R4.64+-0x8] ;  /* 0xfffff804040c7981 */ /* 0x000ea8000c1e1b00 */
[----:B------:R-:W2:Y:S01]  /*0380*/  LDG.E.64 R14, desc[UR4][R6.64+-0x8] ;  /* 0xfffff804060e7981 */ /* 0x000ea2000c1e1b00 */
[----:B------:R-:W-:-:S05]  /*0390*/  IADD3 R0, P0, PT, -R2, 0x1fffffe, RZ ;  /* 0x01fffffe02007810 */ /* 0x000fca0007f1e1ff */
[----:B------:R-:W-:Y:S01]  /*03a0*/  IMAD.X R3, RZ, RZ, ~R3, P0 ;  /* 0x000000ffff037224 */ /* 0x000fe200000e0e03 */
[----:B--2---:R-:W-:-:S07]  /*03b0*/  DADD R12, R12, R14 ;  /* 0x000000000c0c7229 */ /* 0x004fce000000000e */
[----:B------:R0:W-:Y:S04]  /*03c0*/  STG.E.64 desc[UR4][R16.64+-0x8], R12 ;  /* 0xfffff80c10007986 */ /* 0x0001e8000c101b04 */
.L_x_13:
[----:B------:R-:W-:Y:S05]  /*03d0*/  BSYNC.RECONVERGENT B0 ;  /* 0x0000000000007941 */ /* 0x000fea0003800200 */
.L_x_11:
[----:B------:R-:W2:Y:S01]  /*03e0*/  LDCU.64 UR6, c[0x0][0x390] ;  /* 0x00007200ff0677ac */ /* 0x000ea20008000a00 */
[C---:B0-----:R-:W-:Y:S01]  /*03f0*/  IMAD.SHL.U32 R8, R0.reuse, 0x8, RZ ;  /* 0x0000000800087824 */ /* 0x041fe200078e00ff */
[----:B------:R-:W-:Y:S01]  /*0400*/  SHF.L.U64.HI R0, R0, 0x3, R3 ;  /* 0x0000000300007819 */ /* 0x000fe20000010203 */
[----:B------:R-:W1:Y:S03]  /*0410*/  LDCU.128 UR8, c[0x0][0x380] ;  /* 0x00007000ff0877ac */ /* 0x000e660008000c00 */
[C---:B--2---:R-:W-:Y:S02]  /*0420*/  IADD3 R4, P1, PT, R8.reuse, UR6, RZ ;  /* 0x0000000608047c10 */ /* 0x044fe4000ff3e0ff */
[----:B-1----:R-:W-:Y:S02]  /*0430*/  IADD3 R6, P0, PT, R8, UR10, RZ ;  /* 0x0000000a08067c10 */ /* 0x002fe4000ff1e0ff */
[----:B------:R-:W-:-:S02]  /*0440*/  IADD3.X R5, PT, PT, R0, UR7, RZ, P1, !PT ;  /* 0x0000000700057c10 */ /* 0x000fc40008ffe4ff */
[----:B------:R-:W-:-:S04]  /*0450*/  IADD3.X R7, PT, PT, R0, UR11, RZ, P0, !PT ;  /* 0x0000000b00077c10 */ /* 0x000fc800087fe4ff */
[----:B------:R-:W2:Y:S04]  /*0460*/  LDG.E.64 R4, desc[UR4][R4.64] ;  /* 0x0000000404047981 */ /* 0x000ea8000c1e1b00 */
[----:B------:R-:W2:Y:S01]  /*0470*/  LDG.E.64 R2, desc[UR4][R6.64] ;  /* 0x0000000406027981 */ /* 0x000ea2000c1e1b00 */
[----:B------:R-:W-:-:S04]  /*0480*/  IADD3 R8, P0, PT, R8, UR8, RZ ;  /* 0x0000000808087c10 */ /* 0x000fc8000ff1e0ff */
[----:B------:R-:W-:Y:S01]  /*0490*/  IADD3.X R9, PT, PT, R0, UR9, RZ, P0, !PT ;  /* 0x0000000900097c10 */ /* 0x000fe200087fe4ff */
[----:B--2---:R-:W-:-:S07]  /*04a0*/  DADD R2, R2, R4 ;  /* 0x0000000002027229 */ /* 0x004fce0000000004 */
[----:B------:R-:W-:Y:S01]  /*04b0*/  STG.E.64 desc[UR4][R8.64], R2 ;  /* 0x0000000208007986 */ /* 0x000fe2000c101b04 */
[----:B------:R-:W-:Y:S05]  /*04c0*/  EXIT ;  /* 0x000000000000794d */ /* 0x000fea0003800000 */
.L_x_14:
        /* <DEDUP_REMOVED lines=11> */
.L_x_23:


//--------------------- .text._Z20discreteVecMultiTestPdS_S_ --------------------------
	.section	.text._Z20discreteVecMultiTestPdS_S_,"ax",@progbits
	.align	128
        .global         _Z20discreteVecMultiTestPdS_S_
        .type           _Z20discreteVecMultiTestPdS_S_,@function
        .size           _Z20discreteVecMultiTestPdS_S_,(.L_x_24 - _Z20discreteVecMultiTestPdS_S_)
        .other          _Z20discreteVecMultiTestPdS_S_,@"STO_CUDA_ENTRY STV_DEFAULT"
_Z20discreteVecMultiTestPdS_S_:
.text._Z20discreteVecMultiTestPdS_S_:
[----:B------:R-:W-:Y:S01]  /*0000*/  LDC R1, c[0x0][0x37c] ;  /* 0x0000df00ff017b82 */ /* 0x000fe20000000800 */
[----:B------:R-:W-:Y:S05]  /*0010*/  EXIT ;  /* 0x000000000000794d */ /* 0x000fea0003800000 */
.L_x_15:
        /* <DEDUP_REMOVED lines=14> */
.L_x_24:


//--------------------- .text._Z23strangeEvenVecMultiTestPdS_S_ --------------------------
	.section	.text._Z23strangeEvenVecMultiTestPdS_S_,"ax",@progbits
	.align	128
        .global         _Z23strangeEvenVecMultiTestPdS_S_
        .type           _Z23strangeEvenVecMultiTestPdS_S_,@function
        .size           _Z23strangeEvenVecMultiTestPdS_S_,(.L_x_25 - _Z23strangeEvenVecMultiTestPdS_S_)
        .other          _Z23strangeEvenVecMultiTestPdS_S_,@"STO_CUDA_ENTRY STV_DEFAULT"
_Z23strangeEvenVecMultiTestPdS_S_:
.text._Z23strangeEvenVecMultiTestPdS_S_:
        /* <DEDUP_REMOVED lines=15> */
[----:B------:R0:W-:Y:S04]  /*00f0*/  STG.E.64 desc[UR4][R6.64], R8 ;  /* 0x0000000806007986 */ /* 0x0001e8000c101b04 */
[----:B------:R-:W2:Y:S02]  /*0100*/  LDG.E.64 R10, desc[UR4][R4.64+0x8] ;  /* 0x00000804040a7981 */ /* 0x000ea4000c1e1b00 */
[----:B--2---:R-:W-:-:S07]  /*0110*/  DADD R10, R10, R10 ;  /* 0x000000000a0a7229 */ /* 0x004fce000000000a */
[----:B------:R1:W-:Y:S04]  /*0120*/  STG.E.64 desc[UR4][R6.64+0x8], R10 ;  /* 0x0000080a06007986 */ /* 0x0003e8000c101b04 */
        /* <DEDUP_REMOVED lines=11> */
[----:B-1----:R-:W4:Y:S02]  /*01e0*/  LDG.E.64 R10, desc[UR4][R2.64+0x8] ;  /* 0x00000804020a7981 */ /* 0x002f24000c1e1b00 */
[----:B----4-:R-:W-:-:S07]  /*01f0*/  DADD R10, R10, R10 ;  /* 0x000000000a0a7229 */ /* 0x010fce000000000a */
[----:B------:R1:W-:Y:S04]  /*0200*/  STG.E.64 desc[UR4][R6.64+0x8], R10 ;  /* 0x0000080a06007986 */ /* 0x0003e8000c101b04 */
[----:B--2---:R-:W2:Y:S02]  /*0210*/  LDG.E.64 R12, desc[UR4][R2.64+0x10] ;  /* 0x00001004020c7981 */ /* 0x004ea4000c1e1b00 */
        /* <DEDUP_REMOVED lines=39> */
.L_x_16:
        /* <DEDUP_REMOVED lines=15> */
.L_x_25:


//--------------------- .text._Z16evenVecMultiTestPdS_S_ --------------------------
	.section	.text._Z16evenVecMultiTestPdS_S_,"ax",@progbits
	.align	128
        .global         _Z16evenVecMultiTestPdS_S_
        .type           _Z16evenVecMultiTestPdS_S_,@function
        .size           _Z16evenVecMultiTestPdS_S_,(.L_x_26 - _Z16evenVecMultiTestPdS_S_)
        .other          _Z16evenVecMultiTestPdS_S_,@"STO_CUDA_ENTRY STV_DEFAULT"
_Z16evenVecMultiTestPdS_S_:
.text._Z16evenVecMultiTestPdS_S_:
        /* <DEDUP_REMOVED lines=21> */
.L_x_17:
        /* <DEDUP_REMOVED lines=11> */
.L_x_26:


//--------------------- .nv.shared.reserved.0     --------------------------
	.section	.nv.shared.reserved.0,"aw",@nobits
	.weak		__nv_reservedSMEM_offset_0_alias
	.size		__nv_reservedSMEM_offset_0_alias, 0, 64
	.other		__nv_reservedSMEM_offset_0_alias,@"STO_CUDA_RESERVED_SHARED STV_DEFAULT"
__nv_reservedSMEM_offset_0_alias:
	.zero		0
	.zero		64


//--------------------- .nv.constant0._Z17diffVecMultiTest4PdS_S_y --------------------------
	.section	.nv.constant0._Z17diffVecMultiTest4PdS_S_y,"a",@progbits
	.sectionflags	@""
	.align	4
.nv.constant0._Z17diffVecMultiTest4PdS_S_y:
	.zero		928


//--------------------- .nv.constant0._Z17diffVecMultiTest3PdS_S_ --------------------------
	.section	.nv.constant0._Z17diffVecMultiTest3PdS_S_,"a",@progbits
	.sectionflags	@""
	.align	4
.nv.constant0._Z17diffVecMultiTest3PdS_S_:
	.zero		920


//--------------------- .nv.constant0._Z17diffVecMultiTest2PdS_S_ --------------------------
	.section	.nv.constant0._Z17diffVecMultiTest2PdS_S_,"a",@progbits
	.sectionflags	@""
	.align	4
.nv.constant0._Z17diffVecMultiTest2PdS_S_:
	.zero		920


//--------------------- .nv.constant0._Z17diffVecMultiTest1PdS_S_ --------------------------
	.section	.nv.constant0._Z17diffVecMultiTest1PdS_S_,"a",@progbits
	.sectionflags	@""
	.align	4
.nv.constant0._Z17diffVecMultiTest1PdS_S_:
	.zero		920


//--------------------- .nv.constant0._Z24discreteVecMultiTestCondPdS_S_ --------------------------
	.section	.nv.constant0._Z24discreteVecMultiTestCondPdS_S_,"a",@progbits
	.sectionflags	@""
	.align	4
.nv.constant0._Z24discreteVecMultiTestCondPdS_S_:
	.zero		920


//--------------------- .nv.constant0._Z20discreteVecMultiTestPdS_S_ --------------------------
	.section	.nv.constant0._Z20discreteVecMultiTestPdS_S_,"a",@progbits
	.sectionflags	@""
	.align	4
.nv.constant0._Z20discreteVecMultiTestPdS_S_:
	.zero		920


//--------------------- .nv.constant0._Z23strangeEvenVecMultiTestPdS_S_ --------------------------
	.section	.nv.constant0._Z23strangeEvenVecMultiTestPdS_S_,"a",@progbits
	.sectionflags	@""
	.align	4
.nv.constant0._Z23strangeEvenVecMultiTestPdS_S_:
	.zero		920


//--------------------- .nv.constant0._Z16evenVecMultiTestPdS_S_ --------------------------
	.section	.nv.constant0._Z16evenVecMultiTestPdS_S_,"a",@progbits
	.sectionflags	@""
	.align	4
.nv.constant0._Z16evenVecMultiTestPdS_S_:
	.zero		920


//--------------------- SYMBOLS --------------------------

	.type		.nv.reservedSmem.offset0,@object
	.size		.nv.reservedSmem.offset0,0x4
